	.headerflags	@"EF_CUDA_TEXMODE_UNIFIED EF_CUDA_64BIT_ADDRESS EF_CUDA_SM86 EF_CUDA_VIRTUAL_SM(EF_CUDA_SM86)"
	.elftype	@"ET_EXEC"


//--------------------- .nv.info                  --------------------------
	.section	.nv.info,"",@"SHT_CUDA_INFO"
	.align	4


	//----- nvinfo : EIATTR_REGCOUNT
	.align		4
        /*0000*/ 	.byte	0x04, 0x2f
        /*0002*/ 	.short	(.L_1 - .L_0)
	.align		4
.L_0:
        /*0004*/ 	.word	index@(triton_mm)
        /*0008*/ 	.word	0x000000fe


	//----- nvinfo : EIATTR_MAX_STACK_SIZE
	.align		4
.L_1:
        /*000c*/ 	.byte	0x04, 0x23
        /*000e*/ 	.short	(.L_3 - .L_2)
	.align		4
.L_2:
        /*0010*/ 	.word	index@(triton_mm)
        /*0014*/ 	.word	0x00000000


	//----- nvinfo : EIATTR_MIN_STACK_SIZE
	.align		4
.L_3:
        /*0018*/ 	.byte	0x04, 0x12
        /*001a*/ 	.short	(.L_5 - .L_4)
	.align		4
.L_4:
        /*001c*/ 	.word	index@(triton_mm)
        /*0020*/ 	.word	0x00000000


	//----- nvinfo : EIATTR_FRAME_SIZE
	.align		4
.L_5:
        /*0024*/ 	.byte	0x04, 0x11
        /*0026*/ 	.short	(.L_7 - .L_6)
	.align		4
.L_6:
        /*0028*/ 	.word	index@(triton_mm)
        /*002c*/ 	.word	0x00000000
.L_7:


//--------------------- .nv.info.triton_mm        --------------------------
	.section	.nv.info.triton_mm,"",@"SHT_CUDA_INFO"
	.align	4


	//----- nvinfo : EIATTR_CUDA_API_VERSION
	.align		4
        /*0000*/ 	.byte	0x04, 0x37
        /*0002*/ 	.short	(.L_9 - .L_8)
.L_8:
        /*0004*/ 	.word	0x0000007b


	//----- nvinfo : EIATTR_SW2861232_WAR
	.align		4
.L_9:
        /*0008*/ 	.byte	0x01, 0x35
	.zero		2


	//----- nvinfo : EIATTR_PARAM_CBANK
	.align		4
        /*000c*/ 	.byte	0x04, 0x0a
        /*000e*/ 	.short	(.L_11 - .L_10)
	.align		4
.L_10:
        /*0010*/ 	.word	index@(.nv.constant0.triton_mm)
        /*0014*/ 	.short	0x0160
        /*0016*/ 	.short	0x001c


	//----- nvinfo : EIATTR_CBANK_PARAM_SIZE
	.align		4
.L_11:
        /*0018*/ 	.byte	0x03, 0x19
        /*001a*/ 	.short	0x001c


	//----- nvinfo : EIATTR_KPARAM_INFO
	.align		4
        /*001c*/ 	.byte	0x04, 0x17
        /*001e*/ 	.short	(.L_13 - .L_12)
.L_12:
        /*0020*/ 	.word	0x00000000
        /*0024*/ 	.short	0x0003
        /*0026*/ 	.short	0x0018
        /*0028*/ 	.byte	0x00, 0xf0, 0x11, 0x00


	//----- nvinfo : EIATTR_KPARAM_INFO
	.align		4
.L_13:
        /*002c*/ 	.byte	0x04, 0x17
        /*002e*/ 	.short	(.L_15 - .L_14)
.L_14:
        /*0030*/ 	.word	0x00000000
        /*0034*/ 	.short	0x0002
        /*0036*/ 	.short	0x0010
        /*0038*/ 	.byte	0x00, 0xf0, 0x21, 0x00


	//----- nvinfo : EIATTR_KPARAM_INFO
	.align		4
.L_15:
        /*003c*/ 	.byte	0x04, 0x17
        /*003e*/ 	.short	(.L_17 - .L_16)
.L_16:
        /*0040*/ 	.word	0x00000000
        /*0044*/ 	.short	0x0001
        /*0046*/ 	.short	0x0008
        /*0048*/ 	.byte	0x00, 0xf0, 0x21, 0x00


	//----- nvinfo : EIATTR_KPARAM_INFO
	.align		4
.L_17:
        /*004c*/ 	.byte	0x04, 0x17
        /*004e*/ 	.short	(.L_19 - .L_18)
.L_18:
        /*0050*/ 	.word	0x00000000
        /*0054*/ 	.short	0x0000
        /*0056*/ 	.short	0x0000
        /*0058*/ 	.byte	0x00, 0xf0, 0x21, 0x00


	//----- nvinfo : EIATTR_MAXREG_COUNT
	.align		4
.L_19:
        /*005c*/ 	.byte	0x03, 0x1b
        /*005e*/ 	.short	0x00ff


	//----- nvinfo : EIATTR_EXIT_INSTR_OFFSETS
	.align		4
        /*0060*/ 	.byte	0x04, 0x1c
        /*0062*/ 	.short	(.L_21 - .L_20)


	//   ....[0]....
.L_20:
        /*0064*/ 	.word	0x00000040


	//   ....[1]....
        /*0068*/ 	.word	0x00013990


	//   ....[2]....
        /*006c*/ 	.word	0x000139e0


	//----- nvinfo : EIATTR_MAX_THREADS
	.align		4
.L_21:
        /*0070*/ 	.byte	0x04, 0x05
        /*0072*/ 	.short	(.L_23 - .L_22)
.L_22:
        /*0074*/ 	.word	0x00000100
        /*0078*/ 	.word	0x00000001
        /*007c*/ 	.word	0x00000001
.L_23:


//--------------------- .nv.rel.action            --------------------------
	.section	.nv.rel.action,"",@"SHT_CUDA_RELOCINFO"
	.align	8
	.sectionentsize	8
        /*0000*/ 	.byte	0x73, 0x00, 0x00, 0x00, 0x00, 0x00, 0x00, 0x00, 0x00, 0x00, 0x00, 0x11, 0x25, 0x00, 0x05, 0x36


//--------------------- .nv.constant0.triton_mm   --------------------------
	.section	.nv.constant0.triton_mm,"a",@progbits
	.align	4
.nv.constant0.triton_mm:
	.zero		380


//--------------------- .text.triton_mm           --------------------------
	.section	.text.triton_mm,"ax",@progbits
	.sectionflags	@"SHF_BARRIERS=1"
	.sectioninfo	@"SHI_REGISTERS=254"
	.align	128
        .global         triton_mm
        .type           triton_mm,@function
        .size           triton_mm,(.L_x_3 - triton_mm)
        .other          triton_mm,@"STO_CUDA_ENTRY STV_DEFAULT"
triton_mm:
.text.triton_mm:
[----:B------:R-:W-:-:S02]  /*0000*/  MOV R1, c[0x0][0x28] ;  /* 0x00000a0000017a02 */ /* 0x000fc40000000f00 */
[----:B------:R-:W-:-:S05]  /*0010*/  MOV R5, c[0x0][0x178] ;  /* 0x00005e0000057a02 */ /* 0x000fca0000000f00 */
[----:B------:R-:W-:-:S05]  /*0020*/  IMAD R0, R5, 0x2198, RZ ;  /* 0x0000219805007824 */ /* 0x000fca00078e02ff */
[----:B------:R-:W-:-:S13]  /*0030*/  ISETP.NE.AND P0, PT, R0, RZ, PT ;  /* 0x000000ff0000720c */ /* 0x000fda0003f05270 */
[----:B------:R-:W-:Y:S05]  /*0040*/  @!P0 EXIT ;  /* 0x000000000000894d */ /* 0x000fea0003800000 */
[----:B------:R-:W1:Y:S01]  /*0050*/  S2R R11, SR_CTAID.X ;  /* 0x00000000000b7919 */ /* 0x000e620000002500 */
[----:B------:R-:W-:Y:S01]  /*0060*/  IMAD R5, R5, 0x32, RZ ;  /* 0x0000003205057824 */ /* 0x000fe200078e02ff */
[----:B------:R-:W-:Y:S01]  /*0070*/  MOV R73, 0x4 ;  /* 0x0000000400497802 */ /* 0x000fe20000000f00 */
[----:B------:R-:W-:Y:S01]  /*0080*/  ULDC.64 UR10, c[0x0][0x118] ;  /* 0x00004600000a7ab9 */ /* 0x000fe20000000a00 */
[----:B------:R-:W-:Y:S01]  /*0090*/  MOV R75, 0x3 ;  /* 0x00000003004b7802 */ /* 0x000fe20000000f00 */
[----:B------:R-:W-:Y:S01]  /*00a0*/  CS2R R42, SRZ ;  /* 0x00000000002a7805 */ /* 0x000fe2000001ff00 */
[----:B------:R-:W-:Y:S01]  /*00b0*/  IADD3 R0, R5, 0x7f, RZ ;  /* 0x0000007f05007810 */ /* 0x000fe20007ffe0ff */
[----:B------:R-:W-:Y:S01]  /*00c0*/  CS2R R76, SRZ ;  /* 0x00000000004c7805 */ /* 0x000fe2000001ff00 */
[----:B------:R-:W-:Y:S01]  /*00d0*/  IABS R28, R5 ;  /* 0x00000005001c7213 */ /* 0x000fe20000000000 */
[----:B------:R-:W-:Y:S01]  /*00e0*/  CS2R R78, SRZ ;  /* 0x00000000004e7805 */ /* 0x000fe2000001ff00 */
[----:B------:R-:W-:Y:S01]  /*00f0*/  SHF.R.S32.HI R3, RZ, 0x1f, R0 ;  /* 0x0000001fff037819 */ /* 0x000fe20000011400 */
[----:B------:R-:W-:Y:S01]  /*0100*/  CS2R R80, SRZ ;  /* 0x0000000000507805 */ /* 0x000fe2000001ff00 */
[----:B------:R-:W-:Y:S01]  /*0110*/  MOV R126, 0xffffffc0 ;  /* 0xffffffc0007e7802 */ /* 0x000fe20000000f00 */
[----:B------:R-:W-:Y:S01]  /*0120*/  CS2R R82, SRZ ;  /* 0x0000000000527805 */ /* 0x000fe2000001ff00 */
[----:B------:R-:W-:Y:S01]  /*0130*/  LEA.HI R3, R3, R0, RZ, 0x7 ;  /* 0x0000000003037211 */ /* 0x000fe200078f38ff */
[----:B------:R-:W-:Y:S01]  /*0140*/  CS2R R84, SRZ ;  /* 0x0000000000547805 */ /* 0x000fe2000001ff00 */
        /* <DEDUP_REMOVED lines=8> */
[----:B-1----:R-:W-:Y:S01]  /*01d0*/  SHF.R.S32.HI R2, RZ, 0x1f, R11 ;  /* 0x0000001fff027819 */ /* 0x002fe2000001140b */
[----:B------:R-:W-:Y:S01]  /*01e0*/  CS2R R102, SRZ ;  /* 0x0000000000667805 */ /* 0x000fe2000001ff00 */
[-C--:B------:R-:W-:Y:S01]  /*01f0*/  IABS R10, R11.reuse ;  /* 0x0000000b000a7213 */ /* 0x080fe20000000000 */
[----:B------:R-:W-:Y:S01]  /*0200*/  CS2R R88, SRZ ;  /* 0x0000000000587805 */ /* 0x000fe2000001ff00 */
[----:B------:R-:W-:Y:S01]  /*0210*/  LEA.HI R4, R2, R11, RZ, 0x4 ;  /* 0x0000000b02047211 */ /* 0x000fe200078f20ff */
[----:B------:R-:W-:Y:S01]  /*0220*/  CS2R R90, SRZ ;  /* 0x00000000005a7805 */ /* 0x000fe2000001ff00 */
[----:B------:R-:W-:Y:S01]  /*0230*/  ISETP.GE.AND P1, PT, R11, RZ, PT ;  /* 0x000000ff0b00720c */ /* 0x000fe20003f26270 */
[----:B------:R-:W-:Y:S01]  /*0240*/  CS2R R104, SRZ ;  /* 0x0000000000687805 */ /* 0x000fe2000001ff00 */
[----:B------:R-:W-:Y:S01]  /*0250*/  SHF.R.S32.HI R2, RZ, 0x4, R4 ;  /* 0x00000004ff027819 */ /* 0x000fe20000011404 */
[----:B------:R-:W-:Y:S01]  /*0260*/  CS2R R106, SRZ ;  /* 0x00000000006a7805 */ /* 0x000fe2000001ff00 */
[----:B------:R-:W-:Y:S01]  /*0270*/  LOP3.LUT R4, R4, 0xfffffff0, RZ, 0xc0, !PT ;  /* 0xfffffff004047812 */ /* 0x000fe200078ec0ff */
[----:B------:R-:W-:Y:S01]  /*0280*/  CS2R R112, SRZ ;  /* 0x0000000000707805 */ /* 0x000fe2000001ff00 */
[----:B------:R-:W-:Y:S01]  /*0290*/  SHF.L.U32 R0, R2, 0x3, RZ ;  /* 0x0000000302007819 */ /* 0x000fe200000006ff */
[----:B------:R-:W-:Y:S01]  /*02a0*/  CS2R R114, SRZ ;  /* 0x0000000000727805 */ /* 0x000fe2000001ff00 */
[----:B------:R-:W-:-:S02]  /*02b0*/  UMOV UR6, URZ ;  /* 0x0000003f00067c82 */ /* 0x000fc40008000000 */
[----:B------:R-:W-:Y:S01]  /*02c0*/  LEA.HI.SX32 R3, R3, -R0, 0x19 ;  /* 0x8000000003037211 */ /* 0x000fe200078fcaff */
[----:B------:R-:W-:Y:S02]  /*02d0*/  UMOV UR7, URZ ;  /* 0x0000003f00077c82 */ /* 0x000fe40008000000 */
[----:B------:R-:W-:Y:S01]  /*02e0*/  UMOV UR8, 0x20000 ;  /* 0x0002000000087882 */ /* 0x000fe20000000000 */
[----:B------:R-:W-:Y:S01]  /*02f0*/  IMNMX R6, R3, 0x8, PT ;  /* 0x0000000803067817 */ /* 0x000fe20003800200 */
[----:B------:R-:W-:Y:S02]  /*0300*/  UMOV UR4, URZ ;  /* 0x0000003f00047c82 */ /* 0x000fe40008000000 */
[----:B------:R-:W-:Y:S01]  /*0310*/  UMOV UR5, URZ ;  /* 0x0000003f00057c82 */ /* 0x000fe20008000000 */
[-C--:B------:R-:W-:Y:S02]  /*0320*/  IABS R13, R6.reuse ;  /* 0x00000006000d7213 */ /* 0x080fe40000000000 */
[----:B------:R-:W-:-:S02]  /*0330*/  IABS R12, R6 ;  /* 0x00000006000c7213 */ /* 0x000fc40000000000 */
[----:B------:R-:W1:Y:S02]  /*0340*/  I2F.RP R7, R13 ;  /* 0x0000000d00077306 */ /* 0x000e640000209400 */
[----:B------:R-:W-:-:S06]  /*0350*/  IADD3 R15, RZ, -R12, RZ ;  /* 0x8000000cff0f7210 */ /* 0x000fcc0007ffe0ff */
[----:B-1----:R-:W1:Y:S02]  /*0360*/  MUFU.RCP R7, R7 ;  /* 0x0000000700077308 */ /* 0x002e640000001000 */
[----:B-1----:R-:W-:-:S06]  /*0370*/  IADD3 R2, R7, 0xffffffe, RZ ;  /* 0x0ffffffe07027810 */ /* 0x002fcc0007ffe0ff */
[----:B------:R1:W2:Y:S02]  /*0380*/  F2I.FTZ.U32.TRUNC.NTZ R3, R2 ;  /* 0x0000000200037305 */ /* 0x0002a4000021f000 */
[----:B-1----:R-:W-:Y:S02]  /*0390*/  MOV R2, RZ ;  /* 0x000000ff00027202 */ /* 0x002fe40000000f00 */
[----:B--2---:R-:W-:-:S05]  /*03a0*/  IADD3 R8, RZ, -R3, RZ ;  /* 0x80000003ff087210 */ /* 0x004fca0007ffe0ff */
[----:B------:R-:W-:Y:S02]  /*03b0*/  IMAD R9, R8, R13, RZ ;  /* 0x0000000d08097224 */ /* 0x000fe400078e02ff */
[----:B------:R-:W1:Y:S02]  /*03c0*/  I2F.RP R8, R28 ;  /* 0x0000001c00087306 */ /* 0x000e640000209400 */
[----:B------:R-:W-:Y:S01]  /*03d0*/  IMAD.HI.U32 R7, R3, R9, R2 ;  /* 0x0000000903077227 */ /* 0x000fe200078e0002 */
[----:B------:R-:W-:Y:S02]  /*03e0*/  MOV R3, R10 ;  /* 0x0000000a00037202 */ /* 0x000fe40000000f00 */
[----:B------:R-:W-:Y:S02]  /*03f0*/  IADD3 R9, -R4, R11, RZ ;  /* 0x0000000b04097210 */ /* 0x000fe40007ffe1ff */
[----:B------:R-:W2:Y:S01]  /*0400*/  S2R R4, SR_TID.X ;  /* 0x0000000000047919 */ /* 0x000ea20000002100 */
[----:B------:R-:W-:Y:S01]  /*0410*/  IMAD.HI.U32 R2, R7, R3, RZ ;  /* 0x0000000307027227 */ /* 0x000fe200078e00ff */
[----:B------:R-:W-:-:S03]  /*0420*/  IABS R10, R9 ;  /* 0x00000009000a7213 */ /* 0x000fc60000000000 */
[----:B------:R-:W-:Y:S01]  /*0430*/  IMAD R2, R2, R15, R3 ;  /* 0x0000000f02027224 */ /* 0x000fe200078e0203 */
[----:B-1----:R-:W1:Y:S04]  /*0440*/  MUFU.RCP R8, R8 ;  /* 0x0000000800087308 */ /* 0x002e680000001000 */
[----:B------:R-:W-:-:S13]  /*0450*/  ISETP.GT.U32.AND P0, PT, R13, R2, PT ;  /* 0x000000020d00720c */ /* 0x000fda0003f04070 */
[----:B------:R-:W-:Y:S02]  /*0460*/  @!P0 IADD3 R2, R2, -R13, RZ ;  /* 0x8000000d02028210 */ /* 0x000fe40007ffe0ff */
[----:B-1----:R-:W-:Y:S01]  /*0470*/  IADD3 R3, R8, 0xffffffe, RZ ;  /* 0x0ffffffe08037810 */ /* 0x002fe20007ffe0ff */
[----:B------:R-:W-:Y:S01]  /*0480*/  IMAD.HI.U32 R8, R7, R10, RZ ;  /* 0x0000000a07087227 */ /* 0x000fe200078e00ff */
[----:B------:R-:W-:Y:S02]  /*0490*/  ISETP.GT.U32.AND P0, PT, R13, R2, PT ;  /* 0x000000020d00720c */ /* 0x000fe40003f04070 */
[----:B------:R-:W-:Y:S01]  /*04a0*/  LOP3.LUT R7, RZ, R6, RZ, 0x33, !PT ;  /* 0x00000006ff077212 */ /* 0x000fe200078e33ff */
[----:B------:R-:W-:Y:S01]  /*04b0*/  IMAD R10, R8, R15, R10 ;  /* 0x0000000f080a7224 */ /* 0x000fe200078e020a */
[----:B------:R-:W1:Y:S01]  /*04c0*/  F2I.FTZ.U32.TRUNC.NTZ R3, R3 ;  /* 0x0000000300037305 */ /* 0x000e62000021f000 */
[C---:B--2---:R-:W-:Y:S02]  /*04d0*/  SHF.L.U32 R122, R4.reuse, 0x2, RZ ;  /* 0x00000002047a7819 */ /* 0x044fe400000006ff */
[----:B------:R-:W-:-:S02]  /*04e0*/  SHF.L.U32 R120, R4, 0x3, RZ ;  /* 0x0000000304787819 */ /* 0x000fc400000006ff */
[----:B------:R-:W-:Y:S02]  /*04f0*/  ISETP.GT.U32.AND P2, PT, R13, R10, PT ;  /* 0x0000000a0d00720c */ /* 0x000fe40003f44070 */
[----:B------:R-:W-:Y:S02]  /*0500*/  LOP3.LUT R120, R120, 0x1f00, RZ, 0xc0, !PT ;  /* 0x00001f0078787812 */ /* 0x000fe400078ec0ff */
[----:B------:R-:W-:Y:S02]  /*0510*/  @!P0 IADD3 R2, R2, -R13, RZ ;  /* 0x8000000d02028210 */ /* 0x000fe40007ffe0ff */
[----:B------:R-:W-:Y:S02]  /*0520*/  ISETP.NE.AND P0, PT, R6, RZ, PT ;  /* 0x000000ff0600720c */ /* 0x000fe40003f05270 */
[----:B------:R-:W-:Y:S02]  /*0530*/  @!P1 IADD3 R2, -R2, RZ, RZ ;  /* 0x000000ff02029210 */ /* 0x000fe40007ffe1ff */
[----:B------:R-:W-:-:S02]  /*0540*/  LOP3.LUT R6, R9, R6, RZ, 0x3c, !PT ;  /* 0x0000000609067212 */ /* 0x000fc400078e3cff */
[----:B------:R-:W-:Y:S02]  /*0550*/  SEL R9, R7, R2, !P0 ;  /* 0x0000000207097207 */ /* 0x000fe40004000000 */
[----:B------:R-:W-:Y:S02]  /*0560*/  ISETP.GE.AND P3, PT, R6, RZ, PT ;  /* 0x000000ff0600720c */ /* 0x000fe40003f66270 */
[----:B------:R-:W-:Y:S02]  /*0570*/  SHF.R.U32.HI R2, RZ, 0x4, R4 ;  /* 0x00000004ff027819 */ /* 0x000fe40000011604 */
[----:B------:R-:W-:Y:S02]  /*0580*/  IADD3 R6, R0, R9, RZ ;  /* 0x0000000900067210 */ /* 0x000fe40007ffe0ff */
[----:B-1----:R-:W-:Y:S02]  /*0590*/  IADD3 R11, RZ, -R3, RZ ;  /* 0x80000003ff0b7210 */ /* 0x002fe40007ffe0ff */
[----:B------:R-:W-:-:S02]  /*05a0*/  SGXT.U32 R9, R2, 0x4 ;  /* 0x000000040209781a */ /* 0x000fc40000000000 */
[----:B------:R-:W-:Y:S01]  /*05b0*/  SHF.L.U32 R6, R6, 0x7, RZ ;  /* 0x0000000706067819 */ /* 0x000fe200000006ff */
[----:B------:R-:W-:Y:S01]  /*05c0*/  IMAD R11, R11, R28, RZ ;  /* 0x0000001c0b0b7224 */ /* 0x000fe200078e02ff */
[----:B------:R-:W-:Y:S02]  /*05d0*/  MOV R2, RZ ;  /* 0x000000ff00027202 */ /* 0x000fe40000000f00 */
[----:B------:R-:W-:Y:S02]  /*05e0*/  LOP3.LUT R16, R6, R9, RZ, 0xfc, !PT ;  /* 0x0000000906107212 */ /* 0x000fe400078efcff */
[----:B------:R-:W-:Y:S01]  /*05f0*/  IABS R0, R5 ;  /* 0x0000000500007213 */ /* 0x000fe20000000000 */
[----:B------:R-:W-:Y:S01]  /*0600*/  IMAD.HI.U32 R2, R3, R11, R2 ;  /* 0x0000000b03027227 */ /* 0x000fe200078e0002 */
[----:B------:R-:W-:Y:S02]  /*0610*/  IABS R3, R16 ;  /* 0x0000001000037213 */ /* 0x000fe40000000000 */
[----:B------:R-:W-:-:S02]  /*0620*/  @!P2 IADD3 R10, R10, -R13, RZ ;  /* 0x8000000d0a0aa210 */ /* 0x000fc40007ffe0ff */
[--C-:B------:R-:W-:Y:S02]  /*0630*/  LOP3.LUT R17, R6, 0x10, R9.reuse, 0xfe, !PT ;  /* 0x0000001006117812 */ /* 0x100fe400078efe09 */
[----:B------:R-:W-:Y:S01]  /*0640*/  IADD3 R19, RZ, -R0, RZ ;  /* 0x80000000ff137210 */ /* 0x000fe20007ffe0ff */
[----:B------:R-:W-:Y:S01]  /*0650*/  IMAD.HI.U32 R0, R2, R3, RZ ;  /* 0x0000000302007227 */ /* 0x000fe200078e00ff */
[----:B------:R-:W-:Y:S02]  /*0660*/  LOP3.LUT R18, R6, 0x20, R9, 0xfe, !PT ;  /* 0x0000002006127812 */ /* 0x000fe400078efe09 */
[----:B------:R-:W-:Y:S01]  /*0670*/  ISETP.GE.U32.AND P1, PT, R10, R13, PT ;  /* 0x0000000d0a00720c */ /* 0x000fe20003f26070 */
[----:B------:R-:W-:Y:S01]  /*0680*/  IMAD R3, R0, R19, R3 ;  /* 0x0000001300037224 */ /* 0x000fe200078e0203 */
[----:B------:R-:W-:Y:S02]  /*0690*/  IABS R11, R17 ;  /* 0x00000011000b7213 */ /* 0x000fe40000000000 */
[----:B------:R-:W-:-:S02]  /*06a0*/  IABS R13, R18 ;  /* 0x00000012000d7213 */ /* 0x000fc40000000000 */
[--C-:B------:R-:W-:Y:S01]  /*06b0*/  LOP3.LUT R21, R6, 0x40, R9.reuse, 0xfe, !PT ;  /* 0x0000004006157812 */ /* 0x100fe200078efe09 */
[----:B------:R-:W-:Y:S01]  /*06c0*/  IMAD.HI.U32 R10, R2, R11, RZ ;  /* 0x0000000b020a7227 */ /* 0x000fe200078e00ff */
[----:B------:R-:W-:Y:S02]  /*06d0*/  LOP3.LUT R20, R6, 0x30, R9, 0xfe, !PT ;  /* 0x0000003006147812 */ /* 0x000fe400078efe09 */
[----:B------:R-:W-:Y:S01]  /*06e0*/  IABS R14, R21 ;  /* 0x00000015000e7213 */ /* 0x000fe20000000000 */
[----:B------:R-:W-:Y:S01]  /*06f0*/  IMAD.HI.U32 R0, R2, R13, RZ ;  /* 0x0000000d02007227 */ /* 0x000fe200078e00ff */
[----:B------:R-:W-:Y:S02]  /*0700*/  ISETP.GT.U32.AND P4, PT, R28, R3, PT ;  /* 0x000000031c00720c */ /* 0x000fe40003f84070 */
[----:B------:R-:W-:Y:S01]  /*0710*/  @!P2 IADD3 R8, R8, 0x1, RZ ;  /* 0x000000010808a810 */ /* 0x000fe20007ffe0ff */
[-C--:B------:R-:W-:Y:S01]  /*0720*/  IMAD R10, R10, R19.reuse, R11 ;  /* 0x000000130a0a7224 */ /* 0x080fe200078e020b */
[----:B------:R-:W-:Y:S01]  /*0730*/  IABS R15, R20 ;  /* 0x00000014000f7213 */ /* 0x000fe20000000000 */
[----:B------:R-:W-:Y:S01]  /*0740*/  IMAD R11, R0, R19, R13 ;  /* 0x00000013000b7224 */ /* 0x000fe200078e020d */
[----:B------:R-:W-:Y:S01]  /*0750*/  @P1 IADD3 R8, R8, 0x1, RZ ;  /* 0x0000000108081810 */ /* 0x000fe20007ffe0ff */
[----:B------:R-:W-:Y:S01]  /*0760*/  IMAD.HI.U32 R13, R2, R14, RZ ;  /* 0x0000000e020d7227 */ /* 0x000fe200078e00ff */
[----:B------:R-:W-:-:S02]  /*0770*/  LOP3.LUT R22, R6, 0x50, R9, 0xfe, !PT ;  /* 0x0000005006167812 */ /* 0x000fc400078efe09 */
[----:B------:R-:W-:Y:S01]  /*0780*/  @!P3 IADD3 R8, -R8, RZ, RZ ;  /* 0x000000ff0808b210 */ /* 0x000fe20007ffe1ff */
[----:B------:R-:W-:Y:S01]  /*0790*/  IMAD.HI.U32 R0, R2, R15, RZ ;  /* 0x0000000f02007227 */ /* 0x000fe200078e00ff */
[----:B------:R-:W-:Y:S02]  /*07a0*/  ISETP.GT.U32.AND P6, PT, R28, R11, PT ;  /* 0x0000000b1c00720c */ /* 0x000fe40003fc4070 */
[----:B------:R-:W-:Y:S01]  /*07b0*/  @!P4 IADD3 R3, R3, -R28, RZ ;  /* 0x8000001c0303c210 */ /* 0x000fe20007ffe0ff */
[-C--:B------:R-:W-:Y:S01]  /*07c0*/  IMAD R13, R13, R19.reuse, R14 ;  /* 0x000000130d0d7224 */ /* 0x080fe200078e020e */
[----:B------:R-:W-:Y:S01]  /*07d0*/  IABS R14, R22 ;  /* 0x00000016000e7213 */ /* 0x000fe20000000000 */
[----:B------:R-:W-:Y:S01]  /*07e0*/  IMAD R12, R0, R19, R15 ;  /* 0x00000013000c7224 */ /* 0x000fe200078e020f */
[----:B------:R-:W-:Y:S02]  /*07f0*/  SEL R0, R7, R8, !P0 ;  /* 0x0000000807007207 */ /* 0x000fe40004000000 */
[----:B------:R-:W-:Y:S01]  /*0800*/  ISETP.GT.U32.AND P0, PT, R28, R13, PT ;  /* 0x0000000d1c00720c */ /* 0x000fe20003f04070 */
[----:B------:R-:W-:Y:S01]  /*0810*/  IMAD.HI.U32 R7, R2, R14, RZ ;  /* 0x0000000e02077227 */ /* 0x000fe200078e00ff */
[----:B------:R-:W-:-:S02]  /*0820*/  ISETP.GT.U32.AND P3, PT, R28, R3, PT ;  /* 0x000000031c00720c */ /* 0x000fc40003f64070 */
[----:B------:R-:W-:Y:S01]  /*0830*/  LOP3.LUT R15, R6, 0x60, R9, 0xfe, !PT ;  /* 0x00000060060f7812 */ /* 0x000fe200078efe09 */
[----:B------:R-:W-:Y:S01]  /*0840*/  IMAD R8, R7, R19, R14 ;  /* 0x0000001307087224 */ /* 0x000fe200078e020e */
[----:B------:R-:W-:Y:S02]  /*0850*/  ISETP.GT.U32.AND P2, PT, R28, R10, PT ;  /* 0x0000000a1c00720c */ /* 0x000fe40003f44070 */
[----:B------:R-:W-:Y:S02]  /*0860*/  IABS R14, R15 ;  /* 0x0000000f000e7213 */ /* 0x000fe40000000000 */
[----:B------:R-:W-:Y:S02]  /*0870*/  ISETP.GE.AND P1, PT, R16, RZ, PT ;  /* 0x000000ff1000720c */ /* 0x000fe40003f26270 */
[-C--:B------:R-:W-:Y:S02]  /*0880*/  @!P6 IADD3 R11, R11, -R28.reuse, RZ ;  /* 0x8000001c0b0be210 */ /* 0x080fe40007ffe0ff */
[----:B------:R-:W-:-:S02]  /*0890*/  @!P0 IADD3 R13, R13, -R28, RZ ;  /* 0x8000001c0d0d8210 */ /* 0x000fc40007ffe0ff */
[----:B------:R-:W-:Y:S02]  /*08a0*/  @!P3 IADD3 R3, R3, -R28, RZ ;  /* 0x8000001c0303b210 */ /* 0x000fe40007ffe0ff */
[----:B------:R-:W-:Y:S02]  /*08b0*/  ISETP.GT.U32.AND P3, PT, R28, R13, PT ;  /* 0x0000000d1c00720c */ /* 0x000fe40003f64070 */
[----:B------:R-:W-:Y:S01]  /*08c0*/  MOV R7, R3 ;  /* 0x0000000300077202 */ /* 0x000fe20000000f00 */
[----:B------:R-:W-:Y:S01]  /*08d0*/  IMAD.HI.U32 R3, R2, R14, RZ ;  /* 0x0000000e02037227 */ /* 0x000fe200078e00ff */
[----:B------:R-:W-:Y:S02]  /*08e0*/  ISETP.GT.U32.AND P6, PT, R28, R11, PT ;  /* 0x0000000b1c00720c */ /* 0x000fe40003fc4070 */
[----:B------:R-:W-:Y:S01]  /*08f0*/  @!P2 IADD3 R10, R10, -R28, RZ ;  /* 0x8000001c0a0aa210 */ /* 0x000fe20007ffe0ff */
[----:B------:R-:W-:Y:S01]  /*0900*/  IMAD R14, R3, R19, R14 ;  /* 0x00000013030e7224 */ /* 0x000fe200078e020e */
[----:B------:R-:W-:-:S02]  /*0910*/  SHF.R.U32.HI R3, RZ, 0x5, R4 ;  /* 0x00000005ff037819 */ /* 0x000fc40000011604 */
[----:B------:R-:W-:Y:S02]  /*0920*/  SHF.L.U32 R0, R0, 0x7, RZ ;  /* 0x0000000700007819 */ /* 0x000fe400000006ff */
[C---:B------:R-:W-:Y:S02]  /*0930*/  ISETP.GT.U32.AND P2, PT, R28.reuse, R10, PT ;  /* 0x0000000a1c00720c */ /* 0x040fe40003f44070 */
[----:B------:R-:W-:Y:S02]  /*0940*/  @!P3 IADD3 R13, R13, -R28, RZ ;  /* 0x8000001c0d0db210 */ /* 0x000fe40007ffe0ff */
[C---:B------:R-:W-:Y:S02]  /*0950*/  ISETP.GT.U32.AND P3, PT, R28.reuse, R14, PT ;  /* 0x0000000e1c00720c */ /* 0x040fe40003f64070 */
[----:B------:R-:W-:Y:S02]  /*0960*/  @!P1 IADD3 R7, -R7, RZ, RZ ;  /* 0x000000ff07079210 */ /* 0x000fe40007ffe1ff */
[----:B------:R-:W-:-:S02]  /*0970*/  ISETP.GT.U32.AND P1, PT, R28, R8, PT ;  /* 0x000000081c00720c */ /* 0x000fc40003f24070 */
[----:B------:R-:W-:Y:S02]  /*0980*/  SGXT.U32 R3, R3, 0x3 ;  /* 0x000000030303781a */ /* 0x000fe40000000000 */
[----:B------:R-:W-:Y:S02]  /*0990*/  LOP3.LUT R23, R0, R9, RZ, 0xfc, !PT ;  /* 0x0000000900177212 */ /* 0x000fe400078efcff */
[----:B------:R-:W-:Y:S02]  /*09a0*/  LOP3.LUT R16, R6, 0x70, R9, 0xfe, !PT ;  /* 0x0000007006107812 */ /* 0x000fe400078efe09 */
[----:B------:R-:W-:Y:S02]  /*09b0*/  ISETP.GE.AND P4, PT, R17, RZ, PT ;  /* 0x000000ff1100720c */ /* 0x000fe40003f86270 */
[-C--:B------:R-:W-:Y:S02]  /*09c0*/  @!P3 IADD3 R14, R14, -R28.reuse, RZ ;  /* 0x8000001c0e0eb210 */ /* 0x080fe40007ffe0ff */
[----:B------:R-:W-:-:S02]  /*09d0*/  @!P6 IADD3 R11, R11, -R28, RZ ;  /* 0x8000001c0b0be210 */ /* 0x000fc40007ffe0ff */
[----:B------:R-:W-:Y:S01]  /*09e0*/  LOP3.LUT R74, R6, R3, RZ, 0xfc, !PT ;  /* 0x00000003064a7212 */ /* 0x000fe200078efcff */
[----:B------:R-:W-:Y:S01]  /*09f0*/  IMAD.HI R3, R23, 0x2fa0be83, RZ ;  /* 0x2fa0be8317037827 */ /* 0x000fe200078e02ff */
[----:B------:R-:W-:Y:S02]  /*0a00*/  ISETP.GE.AND P6, PT, R21, RZ, PT ;  /* 0x000000ff1500720c */ /* 0x000fe40003fc6270 */
[----:B------:R-:W-:Y:S02]  /*0a10*/  IABS R21, R16 ;  /* 0x0000001000157213 */ /* 0x000fe40000000000 */
[C---:B------:R-:W-:Y:S02]  /*0a20*/  ISETP.GT.U32.AND P3, PT, R28.reuse, R14, PT ;  /* 0x0000000e1c00720c */ /* 0x040fe40003f64070 */
[----:B------:R-:W-:Y:S01]  /*0a30*/  ISETP.GT.U32.AND P5, PT, R28, R12, PT ;  /* 0x0000000c1c00720c */ /* 0x000fe20003fa4070 */
[----:B------:R-:W-:Y:S01]  /*0a40*/  IMAD.HI.U32 R2, R2, R21, RZ ;  /* 0x0000001502027227 */ /* 0x000fe200078e00ff */
[----:B------:R-:W-:-:S02]  /*0a50*/  SHF.R.U32.HI R6, RZ, 0x1f, R3 ;  /* 0x0000001fff067819 */ /* 0x000fc40000011603 */
[-C--:B------:R-:W-:Y:S02]  /*0a60*/  @!P2 IADD3 R10, R10, -R28.reuse, RZ ;  /* 0x8000001c0a0aa210 */ /* 0x080fe40007ffe0ff */
[----:B------:R-:W-:Y:S02]  /*0a70*/  @!P1 IADD3 R8, R8, -R28, RZ ;  /* 0x8000001c08089210 */ /* 0x000fe40007ffe0ff */
[----:B------:R-:W-:Y:S01]  /*0a80*/  LEA.HI.SX32 R6, R3, R6, 0x1b ;  /* 0x0000000603067211 */ /* 0x000fe200078fdaff */
[----:B------:R-:W-:Y:S01]  /*0a90*/  IMAD R3, R2, R19, R21 ;  /* 0x0000001302037224 */ /* 0x000fe200078e0215 */
[----:B------:R-:W-:Y:S02]  /*0aa0*/  @!P4 IADD3 R10, -R10, RZ, RZ ;  /* 0x000000ff0a0ac210 */ /* 0x000fe40007ffe1ff */
[----:B------:R-:W-:Y:S02]  /*0ab0*/  ISETP.GT.U32.AND P4, PT, R28, R8, PT ;  /* 0x000000081c00720c */ /* 0x000fe40003f84070 */
[----:B------:R-:W-:-:S02]  /*0ac0*/  @!P3 IADD3 R14, R14, -R28, RZ ;  /* 0x8000001c0e0eb210 */ /* 0x000fc40007ffe0ff */
[----:B------:R-:W-:Y:S02]  /*0ad0*/  ISETP.GT.U32.AND P3, PT, R28, R3, PT ;  /* 0x000000031c00720c */ /* 0x000fe40003f64070 */
[--C-:B------:R-:W-:Y:S02]  /*0ae0*/  LOP3.LUT R25, R0, 0x10, R9.reuse, 0xfe, !PT ;  /* 0x0000001000197812 */ /* 0x100fe400078efe09 */
[----:B------:R-:W-:Y:S02]  /*0af0*/  @!P5 IADD3 R12, R12, -R28, RZ ;  /* 0x8000001c0c0cd210 */ /* 0x000fe40007ffe0ff */
[----:B------:R-:W-:Y:S01]  /*0b00*/  ISETP.GE.AND P1, PT, R15, RZ, PT ;  /* 0x000000ff0f00720c */ /* 0x000fe20003f26270 */
[----:B------:R-:W-:Y:S01]  /*0b10*/  IMAD.HI R15, R25, 0x2fa0be83, RZ ;  /* 0x2fa0be83190f7827 */ /* 0x000fe200078e02ff */
[----:B------:R-:W-:Y:S02]  /*0b20*/  ISETP.GT.U32.AND P5, PT, R28, R12, PT ;  /* 0x0000000c1c00720c */ /* 0x000fe40003fa4070 */
[----:B------:R-:W-:-:S02]  /*0b30*/  LOP3.LUT R27, R0, 0x20, R9, 0xfe, !PT ;  /* 0x00000020001b7812 */ /* 0x000fc400078efe09 */
[----:B------:R-:W-:Y:S02]  /*0b40*/  LOP3.LUT R29, R0, 0x30, R9, 0xfe, !PT ;  /* 0x00000030001d7812 */ /* 0x000fe400078efe09 */
[-C--:B------:R-:W-:Y:S01]  /*0b50*/  @!P4 IADD3 R8, R8, -R28.reuse, RZ ;  /* 0x8000001c0808c210 */ /* 0x080fe20007ffe0ff */
[----:B------:R-:W-:Y:S01]  /*0b60*/  IMAD.HI R17, R27, 0x2fa0be83, RZ ;  /* 0x2fa0be831b117827 */ /* 0x000fe200078e02ff */
[----:B------:R-:W-:Y:S02]  /*0b70*/  ISETP.GE.AND P4, PT, R16, RZ, PT ;  /* 0x000000ff1000720c */ /* 0x000fe40003f86270 */
[----:B------:R-:W-:Y:S01]  /*0b80*/  SHF.R.U32.HI R16, RZ, 0x1f, R15 ;  /* 0x0000001fff107819 */ /* 0x000fe2000001160f */
[----:B------:R-:W-:Y:S01]  /*0b90*/  IMAD.HI R2, R29, 0x2fa0be83, RZ ;  /* 0x2fa0be831d027827 */ /* 0x000fe200078e02ff */
[----:B------:R-:W-:Y:S02]  /*0ba0*/  @!P3 IADD3 R3, R3, -R28, RZ ;  /* 0x8000001c0303b210 */ /* 0x000fe40007ffe0ff */
[----:B------:R-:W-:-:S02]  /*0bb0*/  ISETP.GE.AND P0, PT, R18, RZ, PT ;  /* 0x000000ff1200720c */ /* 0x000fc40003f06270 */
[----:B------:R-:W-:Y:S02]  /*0bc0*/  LEA.HI.SX32 R16, R15, R16, 0x1b ;  /* 0x000000100f107211 */ /* 0x000fe400078fdaff */
[C-C-:B------:R-:W-:Y:S02]  /*0bd0*/  LOP3.LUT R33, R0.reuse, 0x50, R9.reuse, 0xfe, !PT ;  /* 0x0000005000217812 */ /* 0x140fe400078efe09 */
[C---:B------:R-:W-:Y:S02]  /*0be0*/  LOP3.LUT R37, R0.reuse, 0x70, R9, 0xfe, !PT ;  /* 0x0000007000257812 */ /* 0x040fe400078efe09 */
[----:B------:R-:W-:Y:S01]  /*0bf0*/  SHF.R.U32.HI R18, RZ, 0x1f, R17 ;  /* 0x0000001fff127819 */ /* 0x000fe20000011611 */
[----:B------:R-:W-:Y:S01]  /*0c00*/  IMAD.HI R19, R33, 0x2fa0be83, RZ ;  /* 0x2fa0be8321137827 */ /* 0x000fe200078e02ff */
[C-C-:B------:R-:W-:Y:S02]  /*0c10*/  LOP3.LUT R31, R0.reuse, 0x40, R9.reuse, 0xfe, !PT ;  /* 0x00000040001f7812 */ /* 0x140fe400078efe09 */
[----:B------:R-:W-:Y:S01]  /*0c20*/  LOP3.LUT R35, R0, 0x60, R9, 0xfe, !PT ;  /* 0x0000006000237812 */ /* 0x000fe200078efe09 */
[----:B------:R-:W-:Y:S01]  /*0c30*/  IMAD.HI R21, R37, 0x2fa0be83, RZ ;  /* 0x2fa0be8325157827 */ /* 0x000fe200078e02ff */
[----:B------:R-:W-:-:S02]  /*0c40*/  SHF.R.U32.HI R15, RZ, 0x1f, R2 ;  /* 0x0000001fff0f7819 */ /* 0x000fc40000011602 */
[----:B------:R-:W-:Y:S02]  /*0c50*/  ISETP.GT.U32.AND P3, PT, R28, R3, PT ;  /* 0x000000031c00720c */ /* 0x000fe40003f64070 */
[----:B------:R-:W-:Y:S02]  /*0c60*/  @!P5 IADD3 R12, R12, -R28, RZ ;  /* 0x8000001c0c0cd210 */ /* 0x000fe40007ffe0ff */
[----:B------:R-:W-:Y:S02]  /*0c70*/  ISETP.GE.AND P2, PT, R20, RZ, PT ;  /* 0x000000ff1400720c */ /* 0x000fe40003f46270 */
[----:B------:R-:W-:Y:S02]  /*0c80*/  ISETP.GE.AND P5, PT, R22, RZ, PT ;  /* 0x000000ff1600720c */ /* 0x000fe40003fa6270 */
[----:B------:R-:W-:Y:S01]  /*0c90*/  LEA.HI.SX32 R18, R17, R18, 0x1b ;  /* 0x0000001211127211 */ /* 0x000fe200078fdaff */
[----:B------:R-:W-:Y:S01]  /*0ca0*/  IMAD.HI R17, R31, 0x2fa0be83, RZ ;  /* 0x2fa0be831f117827 */ /* 0x000fe200078e02ff */
[----:B------:R-:W-:-:S02]  /*0cb0*/  LEA.HI.SX32 R2, R2, R15, 0x1b ;  /* 0x0000000f02027211 */ /* 0x000fc400078fdaff */
[----:B------:R-:W-:Y:S01]  /*0cc0*/  SHF.R.U32.HI R22, RZ, 0x1f, R19 ;  /* 0x0000001fff167819 */ /* 0x000fe20000011613 */
[----:B------:R-:W-:Y:S01]  /*0cd0*/  IMAD.HI R15, R35, 0x2fa0be83, RZ ;  /* 0x2fa0be83230f7827 */ /* 0x000fe200078e02ff */
[----:B------:R-:W-:Y:S02]  /*0ce0*/  SHF.R.U32.HI R26, RZ, 0x1f, R21 ;  /* 0x0000001fff1a7819 */ /* 0x000fe40000011615 */
[----:B------:R-:W-:Y:S02]  /*0cf0*/  SHF.R.U32.HI R20, RZ, 0x1f, R17 ;  /* 0x0000001fff147819 */ /* 0x000fe40000011611 */
[----:B------:R-:W-:Y:S02]  /*0d00*/  SHF.R.U32.HI R24, RZ, 0x1f, R15 ;  /* 0x0000001fff187819 */ /* 0x000fe4000001160f */
[----:B------:R-:W-:Y:S01]  /*0d10*/  LEA.HI.SX32 R22, R19, R22, 0x1b ;  /* 0x0000001613167211 */ /* 0x000fe200078fdaff */
[----:B------:R-:W-:Y:S01]  /*0d20*/  IMAD R19, R18, -0xac, R27 ;  /* 0xffffff5412137824 */ /* 0x000fe200078e021b */
[----:B------:R-:W-:Y:S01]  /*0d30*/  LEA.HI.SX32 R26, R21, R26, 0x1b ;  /* 0x0000001a151a7211 */ /* 0x000fe200078fdaff */
[----:B------:R-:W-:Y:S01]  /*0d40*/  IMAD R21, R2, -0xac, R29 ;  /* 0xffffff5402157824 */ /* 0x000fe200078e021d */
[----:B------:R-:W-:-:S02]  /*0d50*/  @!P3 IADD3 R3, R3, -R28, RZ ;  /* 0x8000001c0303b210 */ /* 0x000fc40007ffe0ff */
[----:B------:R-:W-:Y:S01]  /*0d60*/  LEA.HI.SX32 R20, R17, R20, 0x1b ;  /* 0x0000001411147211 */ /* 0x000fe200078fdaff */
[----:B------:R-:W-:Y:S01]  /*0d70*/  IMAD R17, R16, -0xac, R25 ;  /* 0xffffff5410117824 */ /* 0x000fe200078e0219 */
[----:B------:R-:W-:Y:S01]  /*0d80*/  LEA.HI.SX32 R24, R15, R24, 0x1b ;  /* 0x000000180f187211 */ /* 0x000fe200078fdaff */
[----:B------:R-:W-:Y:S01]  /*0d90*/  IMAD R15, R6, -0xac, R23 ;  /* 0xffffff54060f7824 */ /* 0x000fe200078e0217 */
[----:B------:R-:W-:Y:S01]  /*0da0*/  ISETP.NE.AND P3, PT, R5, RZ, PT ;  /* 0x000000ff0500720c */ /* 0x000fe20003f65270 */
[----:B------:R-:W-:Y:S01]  /*0db0*/  IMAD R25, R22, -0xac, R33 ;  /* 0xffffff5416197824 */ /* 0x000fe200078e0221 */
[----:B------:R-:W-:Y:S01]  /*0dc0*/  LOP3.LUT R2, RZ, R5, RZ, 0x33, !PT ;  /* 0x00000005ff027212 */ /* 0x000fe200078e33ff */
[----:B------:R-:W-:Y:S01]  /*0dd0*/  IMAD R23, R20, -0xac, R31 ;  /* 0xffffff5414177824 */ /* 0x000fe200078e021f */
[----:B------:R-:W-:Y:S01]  /*0de0*/  @!P0 IADD3 R11, -R11, RZ, RZ ;  /* 0x000000ff0b0b8210 */ /* 0x000fe20007ffe1ff */
[----:B------:R-:W-:Y:S01]  /*0df0*/  IMAD R27, R24, -0xac, R35 ;  /* 0xffffff54181b7824 */ /* 0x000fe200078e0223 */
[----:B------:R-:W-:Y:S01]  /*0e00*/  @!P2 IADD3 R12, -R12, RZ, RZ ;  /* 0x000000ff0c0ca210 */ /* 0x000fe20007ffe1ff */
[----:B------:R-:W-:Y:S01]  /*0e10*/  IMAD R29, R26, -0xac, R37 ;  /* 0xffffff541a1d7824 */ /* 0x000fe200078e0225 */
[----:B------:R-:W-:-:S02]  /*0e20*/  @!P6 IADD3 R13, -R13, RZ, RZ ;  /* 0x000000ff0d0de210 */ /* 0x000fc40007ffe1ff */
[----:B------:R-:W-:Y:S02]  /*0e30*/  @!P5 IADD3 R8, -R8, RZ, RZ ;  /* 0x000000ff0808d210 */ /* 0x000fe40007ffe1ff */
[----:B------:R-:W-:Y:S02]  /*0e40*/  @!P1 IADD3 R14, -R14, RZ, RZ ;  /* 0x000000ff0e0e9210 */ /* 0x000fe40007ffe1ff */
[----:B------:R-:W-:Y:S02]  /*0e50*/  @!P4 IADD3 R3, -R3, RZ, RZ ;  /* 0x000000ff0303c210 */ /* 0x000fe40007ffe1ff */
[C---:B------:R-:W-:Y:S02]  /*0e60*/  SEL R33, R2.reuse, R10, !P3 ;  /* 0x0000000a02217207 */ /* 0x040fe40005800000 */
[C---:B------:R-:W-:Y:S02]  /*0e70*/  SEL R31, R2.reuse, R7, !P3 ;  /* 0x00000007021f7207 */ /* 0x040fe40005800000 */
[----:B------:R-:W-:-:S02]  /*0e80*/  SEL R35, R2, R11, !P3 ;  /* 0x0000000b02237207 */ /* 0x000fc40005800000 */
[----:B------:R-:W-:Y:S02]  /*0e90*/  LOP3.LUT R10, R122, 0x3c, RZ, 0xc0, !PT ;  /* 0x0000003c7a0a7812 */ /* 0x000fe400078ec0ff */
[C---:B------:R-:W-:Y:S02]  /*0ea0*/  SEL R37, R2.reuse, R12, !P3 ;  /* 0x0000000c02257207 */ /* 0x040fe40005800000 */
[C---:B------:R-:W-:Y:S01]  /*0eb0*/  SEL R13, R2.reuse, R13, !P3 ;  /* 0x0000000d020d7207 */ /* 0x040fe20005800000 */
[--C-:B------:R-:W-:Y:S01]  /*0ec0*/  IMAD R58, R31, 0xac, R10.reuse ;  /* 0x000000ac1f3a7824 */ /* 0x100fe200078e020a */
[C---:B------:R-:W-:Y:S01]  /*0ed0*/  SEL R39, R2.reuse, R8, !P3 ;  /* 0x0000000802277207 */ /* 0x040fe20005800000 */
[--C-:B------:R-:W-:Y:S01]  /*0ee0*/  IMAD R60, R33, 0xac, R10.reuse ;  /* 0x000000ac213c7824 */ /* 0x100fe200078e020a */
[C---:B------:R-:W-:Y:S01]  /*0ef0*/  SEL R41, R2.reuse, R14, !P3 ;  /* 0x0000000e02297207 */ /* 0x040fe20005800000 */
[--C-:B------:R-:W-:Y:S01]  /*0f00*/  IMAD R62, R35, 0xac, R10.reuse ;  /* 0x000000ac233e7824 */ /* 0x100fe200078e020a */
[----:B------:R-:W-:Y:S01]  /*0f10*/  SEL R11, R2, R3, !P3 ;  /* 0x00000003020b7207 */ /* 0x000fe20005800000 */
[--C-:B------:R-:W-:Y:S01]  /*0f20*/  IMAD R64, R37, 0xac, R10.reuse ;  /* 0x000000ac25407824 */ /* 0x100fe200078e020a */
[----:B------:R-:W-:Y:S01]  /*0f30*/  LOP3.LUT R2, R9, 0x10, RZ, 0xfc, !PT ;  /* 0x0000001009027812 */ /* 0x000fe200078efcff */
[--C-:B------:R-:W-:Y:S01]  /*0f40*/  IMAD R66, R13, 0xac, R10.reuse ;  /* 0x000000ac0d427824 */ /* 0x100fe200078e020a */
[C---:B------:R-:W-:Y:S01]  /*0f50*/  LOP3.LUT R3, R9.reuse, 0x20, RZ, 0xfc, !PT ;  /* 0x0000002009037812 */ /* 0x040fe200078efcff */
[-C--:B------:R-:W-:Y:S01]  /*0f60*/  IMAD.WIDE R58, R58, R73.reuse, c[0x0][0x160] ;  /* 0x000058003a3a7625 */ /* 0x080fe200078e0249 */
[C---:B------:R-:W-:Y:S01]  /*0f70*/  LOP3.LUT R5, R9.reuse, 0x30, RZ, 0xfc, !PT ;  /* 0x0000003009057812 */ /* 0x040fe200078efcff */
[----:B------:R-:W-:Y:S01]  /*0f80*/  CS2R R30, SRZ ;  /* 0x00000000001e7805 */ /* 0x000fe2000001ff00 */
[----:B------:R-:W-:Y:S01]  /*0f90*/  LOP3.LUT R6, R9, 0x40, RZ, 0xfc, !PT ;  /* 0x0000004009067812 */ /* 0x000fe200078efcff */
[--C-:B------:R-:W-:Y:S01]  /*0fa0*/  IMAD R68, R39, 0xac, R10.reuse ;  /* 0x000000ac27447824 */ /* 0x100fe200078e020a */
[CC--:B------:R-:W-:Y:S01]  /*0fb0*/  LEA R121, R9.reuse, R10.reuse, 0x6 ;  /* 0x0000000a09797211 */ /* 0x0c0fe200078e30ff */
[-C--:B------:R-:W-:Y:S01]  /*0fc0*/  IMAD.WIDE R60, R60, R73.reuse, c[0x0][0x160] ;  /* 0x000058003c3c7625 */ /* 0x080fe200078e0249 */
[----:B------:R-:W-:Y:S01]  /*0fd0*/  LOP3.LUT R7, R9, 0x50, RZ, 0xfc, !PT ;  /* 0x0000005009077812 */ /* 0x000fe200078efcff */
[----:B------:R-:W-:Y:S01]  /*0fe0*/  CS2R R32, SRZ ;  /* 0x0000000000207805 */ /* 0x000fe2000001ff00 */
[-C--:B------:R-:W-:Y:S01]  /*0ff0*/  LEA R123, R2, R10.reuse, 0x6 ;  /* 0x0000000a027b7211 */ /* 0x080fe200078e30ff */
[--C-:B------:R-:W-:Y:S01]  /*1000*/  IMAD R2, R15, 0xac, R10.reuse ;  /* 0x000000ac0f027824 */ /* 0x100fe200078e020a */
[----:B------:R-:W-:Y:S01]  /*1010*/  LOP3.LUT R8, R9, 0x60, RZ, 0xfc, !PT ;  /* 0x0000006009087812 */ /* 0x000fe200078efcff */
[--C-:B------:R-:W-:Y:S01]  /*1020*/  IMAD R17, R17, 0xac, R10.reuse ;  /* 0x000000ac11117824 */ /* 0x100fe200078e020a */
[-C--:B------:R-:W-:Y:S01]  /*1030*/  LEA R3, R3, R10.reuse, 0x6 ;  /* 0x0000000a03037211 */ /* 0x080fe200078e30ff */
[--C-:B------:R-:W-:Y:S01]  /*1040*/  IMAD R19, R19, 0xac, R10.reuse ;  /* 0x000000ac13137824 */ /* 0x100fe200078e020a */
[----:B------:R-:W-:Y:S01]  /*1050*/  LOP3.LUT R9, R9, 0x70, RZ, 0xfc, !PT ;  /* 0x0000007009097812 */ /* 0x000fe200078efcff */
[--C-:B------:R-:W-:Y:S01]  /*1060*/  IMAD R48, R21, 0xac, R10.reuse ;  /* 0x000000ac15307824 */ /* 0x100fe200078e020a */
[-C--:B------:R-:W-:Y:S01]  /*1070*/  LEA R5, R5, R10.reuse, 0x6 ;  /* 0x0000000a05057211 */ /* 0x080fe200078e30ff */
[--C-:B------:R-:W-:Y:S01]  /*1080*/  IMAD R50, R23, 0xac, R10.reuse ;  /* 0x000000ac17327824 */ /* 0x100fe200078e020a */
[-C--:B------:R-:W-:Y:S01]  /*1090*/  LEA R6, R6, R10.reuse, 0x6 ;  /* 0x0000000a06067211 */ /* 0x080fe200078e30ff */
[--C-:B------:R-:W-:Y:S01]  /*10a0*/  IMAD R52, R25, 0xac, R10.reuse ;  /* 0x000000ac19347824 */ /* 0x100fe200078e020a */
[----:B------:R-:W-:Y:S01]  /*10b0*/  SHF.L.U32 R121, R121, 0x2, RZ ;  /* 0x0000000279797819 */ /* 0x000fe200000006ff */
[--C-:B------:R-:W-:Y:S01]  /*10c0*/  IMAD R54, R27, 0xac, R10.reuse ;  /* 0x000000ac1b367824 */ /* 0x100fe200078e020a */
[-C--:B------:R-:W-:Y:S01]  /*10d0*/  LEA R7, R7, R10.reuse, 0x6 ;  /* 0x0000000a07077211 */ /* 0x080fe200078e30ff */
[--C-:B------:R-:W-:Y:S01]  /*10e0*/  IMAD R56, R29, 0xac, R10.reuse ;  /* 0x000000ac1d387824 */ /* 0x100fe200078e020a */
[----:B------:R-:W-:Y:S01]  /*10f0*/  SHF.L.U32 R123, R123, 0x2, RZ ;  /* 0x000000027b7b7819 */ /* 0x000fe200000006ff */
[--C-:B------:R-:W-:Y:S01]  /*1100*/  IMAD R70, R41, 0xac, R10.reuse ;  /* 0x000000ac29467824 */ /* 0x100fe200078e020a */
[-C--:B------:R-:W-:Y:S01]  /*1110*/  LEA R8, R8, R10.reuse, 0x6 ;  /* 0x0000000a08087211 */ /* 0x080fe200078e30ff */
[-C--:B------:R-:W-:Y:S01]  /*1120*/  IMAD.WIDE R62, R62, R73.reuse, c[0x0][0x160] ;  /* 0x000058003e3e7625 */ /* 0x080fe200078e0249 */
[----:B------:R-:W-:Y:S01]  /*1130*/  SHF.L.U32 R125, R3, 0x2, RZ ;  /* 0x00000002037d7819 */ /* 0x000fe200000006ff */
[----:B------:R1:W-:Y:S01]  /*1140*/  LDGSTS.E.BYPASS.128 [R121], [R58.64] ;  /* 0x000000003a797fae */ /* 0x0003e2000b901c4a */
[----:B------:R-:W-:Y:S01]  /*1150*/  LEA R9, R9, R10, 0x6 ;  /* 0x0000000a09097211 */ /* 0x000fe200078e30ff */
[----:B------:R-:W-:Y:S01]  /*1160*/  IMAD R11, R11, 0xac, R10 ;  /* 0x000000ac0b0b7824 */ /* 0x000fe200078e020a */
[----:B------:R-:W-:Y:S01]  /*1170*/  SHF.L.U32 R127, R5, 0x2, RZ ;  /* 0x00000002057f7819 */ /* 0x000fe200000006ff */
[-C--:B------:R-:W-:Y:S01]  /*1180*/  IMAD.WIDE R64, R64, R73.reuse, c[0x0][0x160] ;  /* 0x0000580040407625 */ /* 0x080fe200078e0249 */
[----:B------:R-:W-:Y:S01]  /*1190*/  SHF.L.U32 R129, R6, 0x2, RZ ;  /* 0x0000000206817819 */ /* 0x000fe200000006ff */
[----:B------:R1:W-:Y:S01]  /*11a0*/  LDGSTS.E.BYPASS.128 [R123], [R60.64] ;  /* 0x000000003c7b7fae */ /* 0x0003e2000b901c4a */
[----:B------:R-:W-:Y:S01]  /*11b0*/  SHF.L.U32 R131, R7, 0x2, RZ ;  /* 0x0000000207837819 */ /* 0x000fe200000006ff */
[-C--:B------:R-:W-:Y:S01]  /*11c0*/  IMAD.WIDE R66, R66, R73.reuse, c[0x0][0x160] ;  /* 0x0000580042427625 */ /* 0x080fe200078e0249 */
[----:B------:R-:W-:Y:S01]  /*11d0*/  SHF.L.U32 R133, R8, 0x2, RZ ;  /* 0x0000000208857819 */ /* 0x000fe200000006ff */
[----:B------:R1:W-:Y:S01]  /*11e0*/  LDGSTS.E.BYPASS.128 [R125], [R62.64] ;  /* 0x000000003e7d7fae */ /* 0x0003e2000b901c4a */
[----:B------:R-:W-:Y:S01]  /*11f0*/  SHF.L.U32 R135, R9, 0x2, RZ ;  /* 0x0000000209877819 */ /* 0x000fe200000006ff */
[-C--:B------:R-:W-:Y:S01]  /*1200*/  IMAD.WIDE R68, R68, R73.reuse, c[0x0][0x160] ;  /* 0x0000580044447625 */ /* 0x080fe200078e0249 */
[----:B------:R-:W-:Y:S01]  /*1210*/  ISETP.GE.U32.AND P0, PT, R10, 0x2c, PT ;  /* 0x0000002c0a00780c */ /* 0x000fe20003f06070 */
[----:B------:R1:W-:Y:S01]  /*1220*/  LDGSTS.E.BYPASS.128 [R127], [R64.64] ;  /* 0x00000000407f7fae */ /* 0x0003e2000b901c4a */
[----:B------:R-:W-:Y:S01]  /*1230*/  CS2R R20, SRZ ;  /* 0x0000000000147805 */ /* 0x000fe2000001ff00 */
[-C--:B------:R-:W-:Y:S01]  /*1240*/  IMAD.WIDE R2, R2, R73.reuse, c[0x0][0x168] ;  /* 0x00005a0002027625 */ /* 0x080fe200078e0249 */
[----:B------:R-:W-:Y:S01]  /*1250*/  CS2R R22, SRZ ;  /* 0x0000000000167805 */ /* 0x000fe2000001ff00 */
        /* <DEDUP_REMOVED lines=8> */
[----:B------:R-:W-:Y:S01]  /*12e0*/  CS2R R36, SRZ ;  /* 0x0000000000247805 */ /* 0x000fe2000001ff00 */
[----:B------:R-:W-:Y:S01]  /*12f0*/  CS2R R38, SRZ ;  /* 0x0000000000267805 */ /* 0x000fe2000001ff00 */
[----:B------:R-:W-:Y:S01]  /*1300*/  IMAD.WIDE R48, R48, R73, c[0x0][0x168] ;  /* 0x00005a0030307625 */ /* 0x000fe200078e0249 */
[----:B------:R-:W-:Y:S01]  /*1310*/  CS2R R40, SRZ ;  /* 0x0000000000287805 */ /* 0x000fe2000001ff00 */
[----:B------:R-:W-:-:S02]  /*1320*/  LOP3.LUT R122, R122, 0x7c, RZ, 0xc0, !PT ;  /* 0x0000007c7a7a7812 */ /* 0x000fc400078ec0ff */
[----:B------:R-:W-:-:S04]  /*1330*/  IMAD.WIDE R50, R50, R73, c[0x0][0x168] ;  /* 0x00005a0032327625 */ /* 0x000fc800078e0249 */
[----:B------:R-:W-:-:S04]  /*1340*/  IMAD.WIDE R52, R52, R73, c[0x0][0x168] ;  /* 0x00005a0034347625 */ /* 0x000fc800078e0249 */
[----:B------:R-:W-:-:S04]  /*1350*/  IMAD.WIDE R54, R54, R73, c[0x0][0x168] ;  /* 0x00005a0036367625 */ /* 0x000fc800078e0249 */
[----:B------:R-:W-:-:S04]  /*1360*/  IMAD.WIDE R56, R56, R73, c[0x0][0x168] ;  /* 0x00005a0038387625 */ /* 0x000fc800078e0249 */
[----:B------:R-:W-:-:S04]  /*1370*/  IMAD.WIDE R70, R70, R73, c[0x0][0x160] ;  /* 0x0000580046467625 */ /* 0x000fc800078e0249 */
[----:B------:R-:W-:Y:S01]  /*1380*/  IMAD.WIDE R72, R11, R73, c[0x0][0x160] ;  /* 0x000058000b487625 */ /* 0x000fe200078e0249 */
[----:B------:R1:W-:Y:S04]  /*1390*/  LDGSTS.E.BYPASS.128 [R133], [R70.64] ;  /* 0x0000000046857fae */ /* 0x0003e8000b901c4a */
[----:B------:R1:W-:Y:S04]  /*13a0*/  LDGSTS.E.BYPASS.128 [R135], [R72.64] ;  /* 0x0000000048877fae */ /* 0x0003e8000b901c4a */
[----:B------:R-:W0:Y:S04]  /*13b0*/  LDGDEPBAR ;  /* 0x00000000000079af */ /* 0x000e280000000000 */
[----:B------:R1:W-:Y:S04]  /*13c0*/  LDGSTS.E.BYPASS.128 [R121+0x20000], [R2.64] ;  /* 0x2000000002797fae */ /* 0x0003e8000b901c4a */
[----:B------:R1:W-:Y:S04]  /*13d0*/  LDGSTS.E.BYPASS.128 [R123+0x20000], [R44.64] ;  /* 0x200000002c7b7fae */ /* 0x0003e8000b901c4a */
[----:B------:R1:W-:Y:S04]  /*13e0*/  LDGSTS.E.BYPASS.128 [R125+0x20000], [R46.64] ;  /* 0x200000002e7d7fae */ /* 0x0003e8000b901c4a */
[----:B------:R1:W-:Y:S04]  /*13f0*/  LDGSTS.E.BYPASS.128 [R127+0x20000], [R48.64] ;  /* 0x20000000307f7fae */ /* 0x0003e8000b901c4a */
[----:B------:R1:W-:Y:S04]  /*1400*/  LDGSTS.E.BYPASS.128 [R129+0x20000], [R50.64] ;  /* 0x2000000032817fae */ /* 0x0003e8000b901c4a */
[----:B------:R1:W-:Y:S04]  /*1410*/  LDGSTS.E.BYPASS.128 [R131+0x20000], [R52.64] ;  /* 0x2000000034837fae */ /* 0x0003e8000b901c4a */
[----:B------:R1:W-:Y:S04]  /*1420*/  LDGSTS.E.BYPASS.128 [R133+0x20000], [R54.64] ;  /* 0x2000000036857fae */ /* 0x0003e8000b901c4a */
[----:B------:R1:W-:Y:S04]  /*1430*/  LDGSTS.E.BYPASS.128 [R135+0x20000], [R56.64] ;  /* 0x2000000038877fae */ /* 0x0003e8000b901c4a */
[----:B------:R-:W0:Y:S04]  /*1440*/  LDGDEPBAR ;  /* 0x00000000000079af */ /* 0x000e280000000000 */
[----:B------:R-:W-:Y:S06]  /*1450*/  BAR.SYNC 0x0 ;  /* 0x0000000000007b1d */ /* 0x000fec0000000000 */
[----:B------:R-:W-:Y:S01]  /*1460*/  @!PT LDS RZ, [RZ] ;  /* 0x00000000fffff984 */ /* 0x000fe20000000800 */
[----:B------:R-:W-:Y:S01]  /*1470*/  @!PT LDS RZ, [RZ] ;  /* 0x00000000fffff984 */ /* 0x000fe20000000800 */
[----:B------:R-:W-:Y:S01]  /*1480*/  @!PT LDS RZ, [RZ] ;  /* 0x00000000fffff984 */ /* 0x000fe20000000800 */
[----:B------:R1:W-:Y:S04]  /*1490*/  LDGSTS.E.BYPASS.128 [R121+0x8000], [R58.64+0x100] ;  /* 0x080001003a797fae */ /* 0x0003e8000b901c4a */
[----:B------:R1:W-:Y:S04]  /*14a0*/  LDGSTS.E.BYPASS.128 [R123+0x8000], [R60.64+0x100] ;  /* 0x080001003c7b7fae */ /* 0x0003e8000b901c4a */
[----:B------:R1:W-:Y:S04]  /*14b0*/  LDGSTS.E.BYPASS.128 [R125+0x8000], [R62.64+0x100] ;  /* 0x080001003e7d7fae */ /* 0x0003e8000b901c4a */
[----:B------:R1:W-:Y:S04]  /*14c0*/  LDGSTS.E.BYPASS.128 [R127+0x8000], [R64.64+0x100] ;  /* 0x08000100407f7fae */ /* 0x0003e8000b901c4a */
[----:B------:R1:W-:Y:S04]  /*14d0*/  LDGSTS.E.BYPASS.128 [R129+0x8000], [R66.64+0x100] ;  /* 0x0800010042817fae */ /* 0x0003e8000b901c4a */
[----:B------:R1:W-:Y:S04]  /*14e0*/  LDGSTS.E.BYPASS.128 [R131+0x8000], [R68.64+0x100] ;  /* 0x0800010044837fae */ /* 0x0003e8000b901c4a */
[----:B------:R1:W-:Y:S04]  /*14f0*/  LDGSTS.E.BYPASS.128 [R133+0x8000], [R70.64+0x100] ;  /* 0x0800010046857fae */ /* 0x0003e8000b901c4a */
[----:B------:R1:W-:Y:S04]  /*1500*/  LDGSTS.E.BYPASS.128 [R135+0x8000], [R72.64+0x100] ;  /* 0x0800010048877fae */ /* 0x0003e8000b901c4a */
[----:B------:R-:W0:Y:S04]  /*1510*/  LDGDEPBAR ;  /* 0x00000000000079af */ /* 0x000e280000000000 */
        /* <DEDUP_REMOVED lines=9> */
[----:B------:R-:W-:Y:S06]  /*15b0*/  BAR.SYNC 0x0 ;  /* 0x0000000000007b1d */ /* 0x000fec0000000000 */
[----:B------:R-:W-:Y:S01]  /*15c0*/  @!PT LDS RZ, [RZ] ;  /* 0x00000000fffff984 */ /* 0x000fe20000000800 */
[----:B------:R-:W-:Y:S01]  /*15d0*/  @!PT LDS RZ, [RZ] ;  /* 0x00000000fffff984 */ /* 0x000fe20000000800 */
[----:B------:R-:W-:Y:S01]  /*15e0*/  @!PT LDS RZ, [RZ] ;  /* 0x00000000fffff984 */ /* 0x000fe20000000800 */
[----:B------:R1:W-:Y:S04]  /*15f0*/  LDGSTS.E.BYPASS.128 [R121+0x10000], [R58.64+0x200], !P0 ;  /* 0x100002003a797fae */ /* 0x0003e8000c101c4a */
[----:B------:R1:W-:Y:S04]  /*1600*/  LDGSTS.E.BYPASS.128 [R123+0x10000], [R60.64+0x200], !P0 ;  /* 0x100002003c7b7fae */ /* 0x0003e8000c101c4a */
[----:B------:R1:W-:Y:S04]  /*1610*/  LDGSTS.E.BYPASS.128 [R125+0x10000], [R62.64+0x200], !P0 ;  /* 0x100002003e7d7fae */ /* 0x0003e8000c101c4a */
[----:B------:R1:W-:Y:S04]  /*1620*/  LDGSTS.E.BYPASS.128 [R127+0x10000], [R64.64+0x200], !P0 ;  /* 0x10000200407f7fae */ /* 0x0003e8000c101c4a */
[----:B------:R1:W-:Y:S04]  /*1630*/  LDGSTS.E.BYPASS.128 [R129+0x10000], [R66.64+0x200], !P0 ;  /* 0x1000020042817fae */ /* 0x0003e8000c101c4a */
[----:B------:R1:W-:Y:S04]  /*1640*/  LDGSTS.E.BYPASS.128 [R131+0x10000], [R68.64+0x200], !P0 ;  /* 0x1000020044837fae */ /* 0x0003e8000c101c4a */
[----:B------:R1:W-:Y:S04]  /*1650*/  LDGSTS.E.BYPASS.128 [R133+0x10000], [R70.64+0x200], !P0 ;  /* 0x1000020046857fae */ /* 0x0003e8000c101c4a */
[----:B------:R1:W-:Y:S04]  /*1660*/  LDGSTS.E.BYPASS.128 [R135+0x10000], [R72.64+0x200], !P0 ;  /* 0x1000020048877fae */ /* 0x0003e8000c101c4a */
[----:B------:R-:W0:Y:S04]  /*1670*/  LDGDEPBAR ;  /* 0x00000000000079af */ /* 0x000e280000000000 */
        /* <DEDUP_REMOVED lines=9> */
[----:B------:R-:W-:Y:S06]  /*1710*/  BAR.SYNC 0x0 ;  /* 0x0000000000007b1d */ /* 0x000fec0000000000 */
[----:B------:R-:W-:Y:S01]  /*1720*/  @!PT LDS RZ, [RZ] ;  /* 0x00000000fffff984 */ /* 0x000fe20000000800 */
[----:B------:R-:W-:Y:S01]  /*1730*/  @!PT LDS RZ, [RZ] ;  /* 0x00000000fffff984 */ /* 0x000fe20000000800 */
[----:B------:R-:W-:Y:S01]  /*1740*/  @!PT LDS RZ, [RZ] ;  /* 0x00000000fffff984 */ /* 0x000fe20000000800 */
[----:B------:R1:W-:Y:S04]  /*1750*/  LDGSTS.E.BYPASS.128 [R121+0x18000], [R58.64+0x300], !PT ;  /* 0x180003003a797fae */ /* 0x0003e8000f901c4a */
[----:B------:R1:W-:Y:S04]  /*1760*/  LDGSTS.E.BYPASS.128 [R123+0x18000], [R60.64+0x300], !PT ;  /* 0x180003003c7b7fae */ /* 0x0003e8000f901c4a */
[----:B------:R1:W-:Y:S04]  /*1770*/  LDGSTS.E.BYPASS.128 [R125+0x18000], [R62.64+0x300], !PT ;  /* 0x180003003e7d7fae */ /* 0x0003e8000f901c4a */
[----:B------:R1:W-:Y:S04]  /*1780*/  LDGSTS.E.BYPASS.128 [R127+0x18000], [R64.64+0x300], !PT ;  /* 0x18000300407f7fae */ /* 0x0003e8000f901c4a */
[----:B------:R1:W-:Y:S04]  /*1790*/  LDGSTS.E.BYPASS.128 [R129+0x18000], [R66.64+0x300], !PT ;  /* 0x1800030042817fae */ /* 0x0003e8000f901c4a */
[----:B------:R1:W-:Y:S04]  /*17a0*/  LDGSTS.E.BYPASS.128 [R131+0x18000], [R68.64+0x300], !PT ;  /* 0x1800030044837fae */ /* 0x0003e8000f901c4a */
[----:B------:R1:W-:Y:S04]  /*17b0*/  LDGSTS.E.BYPASS.128 [R133+0x18000], [R70.64+0x300], !PT ;  /* 0x1800030046857fae */ /* 0x0003e8000f901c4a */
[----:B------:R1:W-:Y:S04]  /*17c0*/  LDGSTS.E.BYPASS.128 [R135+0x18000], [R72.64+0x300], !PT ;  /* 0x1800030048877fae */ /* 0x0003e8000f901c4a */
[----:B------:R-:W0:Y:S04]  /*17d0*/  LDGDEPBAR ;  /* 0x00000000000079af */ /* 0x000e280000000000 */
        /* <DEDUP_REMOVED lines=8> */
[----:B------:R-:W0:Y:S01]  /*1860*/  LDGDEPBAR ;  /* 0x00000000000079af */ /* 0x000e220000000000 */
[----:B------:R-:W-:-:S04]  /*1870*/  DEPBAR.LE SB0, 0x6 ;  /* 0x000081800000791a */ /* 0x000fc80000000000 */
[----:B-1----:R-:W-:Y:S06]  /*1880*/  BAR.SYNC 0x0 ;  /* 0x0000000000007b1d */ /* 0x002fec0000000000 */
.L_x_1:
[----:B------:R-:W-:Y:S01]  /*1890*/  LEA R124, R122, UR8, 0x8 ;  /* 0x000000087a7c7c11 */ /* 0x000fe2000f8e40ff */
[----:B------:R-:W-:Y:S01]  /*18a0*/  LDS.128 R152, [R120.X4+UR4] ;  /* 0x0000000478987984 */ /* 0x000fe20008004c00 */
[----:B------:R-:W-:Y:S01]  /*18b0*/  IADD3 R75, R75, 0x1, RZ ;  /* 0x000000014b4b7810 */ /* 0x000fe20007ffe0ff */
[----:B------:R-:W-:Y:S02]  /*18c0*/  ULDC.64 UR10, c[0x0][0x118] ;  /* 0x00004600000a7ab9 */ /* 0x000fe40000000a00 */
[----:B------:R-:W1:Y:S01]  /*18d0*/  LDS.128 R4, [R124] ;  /* 0x000000007c047984 */ /* 0x000e620000000c00 */
[----:B------:R-:W-:-:S03]  /*18e0*/  ISETP.GE.AND P0, PT, R75, 0x4, PT ;  /* 0x000000044b00780c */ /* 0x000fc60003f06270 */
[----:B------:R-:W2:Y:S04]  /*18f0*/  LDS.128 R8, [R124+0x300] ;  /* 0x000300007c087984 */ /* 0x000ea80000000c00 */
[----:B------:R-:W3:Y:S04]  /*1900*/  LDS.128 R12, [R124+0x100] ;  /* 0x000100007c0c7984 */ /* 0x000ee80000000c00 */
[----:B------:R-:W4:Y:S04]  /*1910*/  LDS.128 R16, [R124+0x200] ;  /* 0x000200007c107984 */ /* 0x000f280000000c00 */
[----:B------:R-:W4:Y:S04]  /*1920*/  LDS.128 R136, [R120.X4+UR4+0x100] ;  /* 0x0001000478887984 */ /* 0x000f280008004c00 */
[----:B------:R-:W4:Y:S01]  /*1930*/  LDS.128 R116, [R120.X4+UR4+0x200] ;  /* 0x0002000478747984 */ /* 0x000f220008004c00 */
[C---:B-1----:R-:W-:Y:S01]  /*1940*/  FFMA R128, R152.reuse, R4, R112 ;  /* 0x0000000498807223 */ /* 0x042fe20000000070 */
[----:B--2---:R-:W-:-:S03]  /*1950*/  FFMA R130, R152, R8, R115 ;  /* 0x0000000898827223 */ /* 0x004fc60000000073 */
[C---:B------:R-:W-:Y:S01]  /*1960*/  FFMA R143, R153.reuse, R5, R128 ;  /* 0x00000005998f7223 */ /* 0x040fe20000000080 */
[----:B---3--:R-:W-:Y:S01]  /*1970*/  FFMA R112, R152, R12, R113 ;  /* 0x0000000c98707223 */ /* 0x008fe20000000071 */
[C---:B------:R-:W-:Y:S02]  /*1980*/  FFMA R141, R153.reuse, R9, R130 ;  /* 0x00000009998d7223 */ /* 0x040fe40000000082 */
[----:B------:R-:W-:Y:S01]  /*1990*/  FFMA R128, R154, R6, R143 ;  /* 0x000000069a807223 */ /* 0x000fe2000000008f */
[----:B----4-:R-:W-:Y:S01]  /*19a0*/  FFMA R114, R152, R16, R114 ;  /* 0x0000001098727223 */ /* 0x010fe20000000072 */
[----:B------:R-:W-:Y:S02]  /*19b0*/  FFMA R145, R153, R13, R112 ;  /* 0x0000000d99917223 */ /* 0x000fe40000000070 */
[----:B------:R-:W-:Y:S01]  /*19c0*/  FFMA R157, R155, R7, R128 ;  /* 0x000000079b9d7223 */ /* 0x000fe20000000080 */
[----:B------:R-:W-:Y:S01]  /*19d0*/  FFMA R132, R154, R10, R141 ;  /* 0x0000000a9a847223 */ /* 0x000fe2000000008d */
[-C--:B------:R-:W-:Y:S01]  /*19e0*/  FFMA R153, R153, R17.reuse, R114 ;  /* 0x0000001199997223 */ /* 0x080fe20000000072 */
[C---:B------:R-:W-:Y:S01]  /*19f0*/  FFMA R106, R136.reuse, R16, R106 ;  /* 0x00000010886a7223 */ /* 0x040fe2000000006a */
[----:B------:R-:W1:Y:S01]  /*1a00*/  LDS.128 R112, [R120.X4+UR4+0x300] ;  /* 0x0003000478707984 */ /* 0x000e620008004c00 */
[----:B------:R-:W-:Y:S01]  /*1a10*/  FFMA R104, R136, R4, R104 ;  /* 0x0000000488687223 */ /* 0x000fe20000000068 */
[----:B------:R-:W-:Y:S01]  /*1a20*/  FFMA R130, R154, R14, R145 ;  /* 0x0000000e9a827223 */ /* 0x000fe20000000091 */
[C---:B------:R-:W-:Y:S01]  /*1a30*/  FFMA R128, R136.reuse, R8, R107 ;  /* 0x0000000888807223 */ /* 0x040fe2000000006b */
[----:B------:R-:W-:Y:S01]  /*1a40*/  FFMA R136, R136, R12, R105 ;  /* 0x0000000c88887223 */ /* 0x000fe20000000069 */
[C---:B------:R-:W-:Y:S01]  /*1a50*/  FFMA R143, R137.reuse, R17, R106 ;  /* 0x00000011898f7223 */ /* 0x040fe2000000006a */
[C---:B------:R-:W-:Y:S01]  /*1a60*/  FFMA R145, R137.reuse, R5, R104 ;  /* 0x0000000589917223 */ /* 0x040fe20000000068 */
[C---:B------:R-:W-:Y:S01]  /*1a70*/  FFMA R141, R137.reuse, R9, R128 ;  /* 0x00000009898d7223 */ /* 0x040fe20000000080 */
[----:B------:R-:W2:Y:S01]  /*1a80*/  LDS.128 R104, [R120.X4+UR4+0x2000] ;  /* 0x0020000478687984 */ /* 0x000ea20008004c00 */
[----:B------:R-:W-:Y:S01]  /*1a90*/  FFMA R137, R137, R13, R136 ;  /* 0x0000000d89897223 */ /* 0x000fe20000000088 */
[-C--:B------:R-:W-:Y:S01]  /*1aa0*/  FFMA R154, R154, R18.reuse, R153 ;  /* 0x000000129a9a7223 */ /* 0x080fe20000000099 */
[C---:B------:R-:W-:Y:S01]  /*1ab0*/  FFMA R159, R155.reuse, R11, R132 ;  /* 0x0000000b9b9f7223 */ /* 0x040fe20000000084 */
[-C--:B------:R-:W-:Y:S01]  /*1ac0*/  FFMA R153, R155, R15.reuse, R130 ;  /* 0x0000000f9b997223 */ /* 0x080fe20000000082 */
[C---:B------:R-:W-:Y:S01]  /*1ad0*/  FFMA R130, R138.reuse, R18, R143 ;  /* 0x000000128a827223 */ /* 0x040fe2000000008f */
[C---:B------:R-:W-:Y:S01]  /*1ae0*/  FFMA R132, R138.reuse, R10, R141 ;  /* 0x0000000a8a847223 */ /* 0x040fe2000000008d */
[C---:B------:R-:W-:Y:S01]  /*1af0*/  FFMA R128, R138.reuse, R14, R137 ;  /* 0x0000000e8a807223 */ /* 0x040fe20000000089 */
[----:B------:R-:W-:Y:S01]  /*1b00*/  FFMA R138, R138, R6, R145 ;  /* 0x000000068a8a7223 */ /* 0x000fe20000000091 */
[C---:B------:R-:W-:Y:S01]  /*1b10*/  FFMA R90, R116.reuse, R16, R90 ;  /* 0x00000010745a7223 */ /* 0x040fe2000000005a */
[C---:B------:R-:W-:Y:S01]  /*1b20*/  FFMA R88, R116.reuse, R4, R88 ;  /* 0x0000000474587223 */ /* 0x040fe20000000058 */
[C---:B------:R-:W-:Y:S01]  /*1b30*/  FFMA R145, R139.reuse, R15, R128 ;  /* 0x0000000f8b917223 */ /* 0x040fe20000000080 */
[C---:B------:R-:W-:Y:S01]  /*1b40*/  FFMA R147, R139.reuse, R19, R130 ;  /* 0x000000138b937223 */ /* 0x040fe20000000082 */
[C---:B------:R-:W-:Y:S01]  /*1b50*/  FFMA R143, R139.reuse, R11, R132 ;  /* 0x0000000b8b8f7223 */ /* 0x040fe20000000084 */
[----:B------:R-:W-:Y:S01]  /*1b60*/  FFMA R141, R139, R7, R138 ;  /* 0x000000078b8d7223 */ /* 0x000fe2000000008a */
[C---:B------:R-:W-:Y:S01]  /*1b70*/  FFMA R128, R116.reuse, R8, R91 ;  /* 0x0000000874807223 */ /* 0x040fe2000000005b */
[----:B------:R-:W-:Y:S01]  /*1b80*/  FFMA R116, R116, R12, R89 ;  /* 0x0000000c74747223 */ /* 0x000fe20000000059 */
[C---:B------:R-:W-:Y:S01]  /*1b90*/  FFMA R139, R117.reuse, R17, R90 ;  /* 0x00000011758b7223 */ /* 0x040fe2000000005a */
[C---:B------:R-:W-:Y:S01]  /*1ba0*/  FFMA R149, R117.reuse, R5, R88 ;  /* 0x0000000575957223 */ /* 0x040fe20000000058 */
[C---:B------:R-:W-:Y:S01]  /*1bb0*/  FFMA R137, R117.reuse, R9, R128 ;  /* 0x0000000975897223 */ /* 0x040fe20000000080 */
[----:B------:R-:W3:Y:S01]  /*1bc0*/  LDS.128 R88, [R120.X4+UR4+0x2100] ;  /* 0x0021000478587984 */ /* 0x000ee20008004c00 */
[----:B------:R-:W-:Y:S01]  /*1bd0*/  FFMA R117, R117, R13, R116 ;  /* 0x0000000d75757223 */ /* 0x000fe20000000074 */
[C---:B------:R-:W-:Y:S01]  /*1be0*/  FFMA R128, R118.reuse, R18, R139 ;  /* 0x0000001276807223 */ /* 0x040fe2000000008b */
[C---:B------:R-:W-:Y:S01]  /*1bf0*/  FFMA R130, R118.reuse, R10, R137 ;  /* 0x0000000a76827223 */ /* 0x040fe20000000089 */
[-C--:B------:R-:W-:Y:S01]  /*1c00*/  FFMA R155, R155, R19.reuse, R154 ;  /* 0x000000139b9b7223 */ /* 0x080fe2000000009a */
[C---:B------:R-:W-:Y:S01]  /*1c10*/  FFMA R116, R118.reuse, R14, R117 ;  /* 0x0000000e76747223 */ /* 0x040fe20000000075 */
[----:B------:R-:W-:Y:S01]  /*1c20*/  FFMA R118, R118, R6, R149 ;  /* 0x0000000676767223 */ /* 0x000fe20000000095 */
[C---:B------:R-:W-:Y:S01]  /*1c30*/  FFMA R137, R119.reuse, R19, R128 ;  /* 0x0000001377897223 */ /* 0x040fe20000000080 */
[C---:B------:R-:W-:Y:S01]  /*1c40*/  FFMA R117, R119.reuse, R11, R130 ;  /* 0x0000000b77757223 */ /* 0x040fe20000000082 */
[C---:B------:R-:W-:Y:S01]  /*1c50*/  FFMA R139, R119.reuse, R15, R116 ;  /* 0x0000000f778b7223 */ /* 0x040fe20000000074 */
[----:B------:R-:W-:Y:S01]  /*1c60*/  FFMA R119, R119, R7, R118 ;  /* 0x0000000777777223 */ /* 0x000fe20000000076 */
[C---:B-1----:R-:W-:Y:S01]  /*1c70*/  FFMA R102, R112.reuse, R16, R102 ;  /* 0x0000001070667223 */ /* 0x042fe20000000066 */
[C---:B------:R-:W-:Y:S01]  /*1c80*/  FFMA R100, R112.reuse, R4, R100 ;  /* 0x0000000470647223 */ /* 0x040fe20000000064 */
[C---:B------:R-:W-:Y:S01]  /*1c90*/  FFMA R116, R112.reuse, R8, R103 ;  /* 0x0000000870747223 */ /* 0x040fe20000000067 */
[----:B------:R-:W-:Y:S01]  /*1ca0*/  FFMA R112, R112, R12, R101 ;  /* 0x0000000c70707223 */ /* 0x000fe20000000065 */
[C---:B------:R-:W-:Y:S01]  /*1cb0*/  FFMA R151, R113.reuse, R17, R102 ;  /* 0x0000001171977223 */ /* 0x040fe20000000066 */
[C---:B------:R-:W-:Y:S01]  /*1cc0*/  FFMA R161, R113.reuse, R5, R100 ;  /* 0x0000000571a17223 */ /* 0x040fe20000000064 */
[C---:B------:R-:W-:Y:S01]  /*1cd0*/  FFMA R149, R113.reuse, R9, R116 ;  /* 0x0000000971957223 */ /* 0x040fe20000000074 */
[----:B------:R-:W1:Y:S01]  /*1ce0*/  LDS.128 R100, [R120.X4+UR4+0x2200] ;  /* 0x0022000478647984 */ /* 0x000e620008004c00 */
[----:B------:R-:W-:Y:S01]  /*1cf0*/  FFMA R113, R113, R13, R112 ;  /* 0x0000000d71717223 */ /* 0x000fe20000000070 */
[C---:B--2---:R-:W-:Y:S01]  /*1d00*/  FFMA R110, R104.reuse, R16, R110 ;  /* 0x00000010686e7223 */ /* 0x044fe2000000006e */
[----:B------:R-:W-:Y:S01]  /*1d10*/  FFMA R108, R104, R4, R108 ;  /* 0x00000004686c7223 */ /* 0x000fe2000000006c */
[C---:B------:R-:W-:Y:S01]  /*1d20*/  FFMA R116, R114.reuse, R18, R151 ;  /* 0x0000001272747223 */ /* 0x040fe20000000097 */
[C---:B------:R-:W-:Y:S01]  /*1d30*/  FFMA R112, R114.reuse, R14, R113 ;  /* 0x0000000e72707223 */ /* 0x040fe20000000071 */
[C---:B------:R-:W-:Y:S01]  /*1d40*/  FFMA R163, R105.reuse, R17, R110 ;  /* 0x0000001169a37223 */ /* 0x040fe2000000006e */
[----:B------:R-:W-:Y:S01]  /*1d50*/  FFMA R165, R105, R5, R108 ;  /* 0x0000000569a57223 */ /* 0x000fe2000000006c */
[----:B------:R-:W-:Y:S01]  /*1d60*/  FFMA R118, R114, R10, R149 ;  /* 0x0000000a72767223 */ /* 0x000fe20000000095 */
[----:B------:R-:W-:Y:S01]  /*1d70*/  FFMA R113, R115, R15, R112 ;  /* 0x0000000f73717223 */ /* 0x000fe20000000070 */
[C---:B------:R-:W-:Y:S01]  /*1d80*/  FFMA R112, R104.reuse, R8, R111 ;  /* 0x0000000868707223 */ /* 0x040fe2000000006f */
[----:B------:R-:W-:Y:S01]  /*1d90*/  FFMA R104, R104, R12, R109 ;  /* 0x0000000c68687223 */ /* 0x000fe2000000006d */
[----:B------:R-:W-:Y:S01]  /*1da0*/  FFMA R114, R114, R6, R161 ;  /* 0x0000000672727223 */ /* 0x000fe200000000a1 */
[----:B------:R-:W2:Y:S01]  /*1db0*/  LDS.128 R108, [R120.X4+UR4+0x2300] ;  /* 0x00230004786c7984 */ /* 0x000ea20008004c00 */
[C---:B------:R-:W-:Y:S01]  /*1dc0*/  FFMA R161, R105.reuse, R9, R112 ;  /* 0x0000000969a17223 */ /* 0x040fe20000000070 */
[----:B------:R-:W-:Y:S01]  /*1dd0*/  FFMA R105, R105, R13, R104 ;  /* 0x0000000d69697223 */ /* 0x000fe20000000068 */
[C---:B------:R-:W-:Y:S01]  /*1de0*/  FFMA R112, R106.reuse, R18, R163 ;  /* 0x000000126a707223 */ /* 0x040fe200000000a3 */
[C---:B------:R-:W-:Y:S01]  /*1df0*/  FFMA R151, R115.reuse, R19, R116 ;  /* 0x0000001373977223 */ /* 0x040fe20000000074 */
[C---:B------:R-:W-:Y:S01]  /*1e00*/  FFMA R149, R115.reuse, R11, R118 ;  /* 0x0000000b73957223 */ /* 0x040fe20000000076 */
[----:B------:R-:W-:Y:S01]  /*1e10*/  FFMA R104, R106, R14, R105 ;  /* 0x0000000e6a687223 */ /* 0x000fe20000000069 */
[----:B------:R-:W-:Y:S01]  /*1e20*/  FFMA R115, R115, R7, R114 ;  /* 0x0000000773737223 */ /* 0x000fe20000000072 */
[C---:B---3--:R-:W-:Y:S01]  /*1e30*/  FFMA R98, R88.reuse, R16, R98 ;  /* 0x0000001058627223 */ /* 0x048fe20000000062 */
[C---:B------:R-:W-:Y:S01]  /*1e40*/  FFMA R96, R88.reuse, R4, R96 ;  /* 0x0000000458607223 */ /* 0x040fe20000000060 */
[----:B------:R-:W-:Y:S01]  /*1e50*/  FFMA R163, R107, R15, R104 ;  /* 0x0000000f6ba37223 */ /* 0x000fe20000000068 */
[C---:B------:R-:W-:Y:S01]  /*1e60*/  FFMA R104, R88.reuse, R8, R99 ;  /* 0x0000000858687223 */ /* 0x040fe20000000063 */
[----:B------:R-:W-:Y:S01]  /*1e70*/  FFMA R88, R88, R12, R97 ;  /* 0x0000000c58587223 */ /* 0x000fe20000000061 */
[C---:B------:R-:W-:Y:S01]  /*1e80*/  FFMA R114, R106.reuse, R10, R161 ;  /* 0x0000000a6a727223 */ /* 0x040fe200000000a1 */
[----:B------:R-:W-:Y:S01]  /*1e90*/  FFMA R106, R106, R6, R165 ;  /* 0x000000066a6a7223 */ /* 0x000fe200000000a5 */
[C---:B------:R-:W-:Y:S01]  /*1ea0*/  FFMA R165, R89.reuse, R9, R104 ;  /* 0x0000000959a57223 */ /* 0x040fe20000000068 */
[C---:B------:R-:W-:Y:S01]  /*1eb0*/  FFMA R167, R89.reuse, R17, R98 ;  /* 0x0000001159a77223 */ /* 0x040fe20000000062 */
[C---:B------:R-:W-:Y:S01]  /*1ec0*/  FFMA R169, R89.reuse, R5, R96 ;  /* 0x0000000559a97223 */ /* 0x040fe20000000060 */
[----:B------:R-:W-:Y:S01]  /*1ed0*/  FFMA R89, R89, R13, R88 ;  /* 0x0000000d59597223 */ /* 0x000fe20000000058 */
[----:B------:R-:W3:Y:S01]  /*1ee0*/  LDS.128 R96, [R120.X4+UR4+0x4000] ;  /* 0x0040000478607984 */ /* 0x000ee20008004c00 */
[C---:B------:R-:W-:Y:S01]  /*1ef0*/  FFMA R161, R107.reuse, R19, R112 ;  /* 0x000000136ba17223 */ /* 0x040fe20000000070 */
[C---:B------:R-:W-:Y:S01]  /*1f00*/  FFMA R105, R107.reuse, R11, R114 ;  /* 0x0000000b6b697223 */ /* 0x040fe20000000072 */
[C---:B------:R-:W-:Y:S01]  /*1f10*/  FFMA R88, R90.reuse, R14, R89 ;  /* 0x0000000e5a587223 */ /* 0x040fe20000000059 */
[----:B------:R-:W-:Y:S01]  /*1f20*/  FFMA R107, R107, R7, R106 ;  /* 0x000000076b6b7223 */ /* 0x000fe2000000006a */
[C---:B------:R-:W-:Y:S01]  /*1f30*/  FFMA R104, R90.reuse, R18, R167 ;  /* 0x000000125a687223 */ /* 0x040fe200000000a7 */
[C---:B------:R-:W-:Y:S01]  /*1f40*/  FFMA R106, R90.reuse, R10, R165 ;  /* 0x0000000a5a6a7223 */ /* 0x040fe200000000a5 */
[----:B------:R-:W-:Y:S01]  /*1f50*/  FFMA R90, R90, R6, R169 ;  /* 0x000000065a5a7223 */ /* 0x000fe200000000a9 */
[C---:B------:R-:W-:Y:S01]  /*1f60*/  FFMA R169, R91.reuse, R15, R88 ;  /* 0x0000000f5ba97223 */ /* 0x040fe20000000058 */
[C---:B-1----:R-:W-:Y:S01]  /*1f70*/  FFMA R88, R100.reuse, R8, R95 ;  /* 0x0000000864587223 */ /* 0x042fe2000000005f */
[C---:B------:R-:W-:Y:S01]  /*1f80*/  FFMA R94, R100.reuse, R16, R94 ;  /* 0x00000010645e7223 */ /* 0x040fe2000000005e */
[C---:B------:R-:W-:Y:S01]  /*1f90*/  FFMA R92, R100.reuse, R4, R92 ;  /* 0x00000004645c7223 */ /* 0x040fe2000000005c */
[----:B------:R-:W-:Y:S01]  /*1fa0*/  FFMA R100, R100, R12, R93 ;  /* 0x0000000c64647223 */ /* 0x000fe2000000005d */
[C---:B------:R-:W-:Y:S01]  /*1fb0*/  FFMA R165, R91.reuse, R19, R104 ;  /* 0x000000135ba57223 */ /* 0x040fe20000000068 */
[C---:B------:R-:W-:Y:S01]  /*1fc0*/  FFMA R167, R91.reuse, R11, R106 ;  /* 0x0000000b5ba77223 */ /* 0x040fe2000000006a */
[----:B------:R-:W-:Y:S01]  /*1fd0*/  FFMA R171, R91, R7, R90 ;  /* 0x000000075bab7223 */ /* 0x000fe2000000005a */
[C---:B------:R-:W-:Y:S01]  /*1fe0*/  FFMA R93, R101.reuse, R9, R88 ;  /* 0x00000009655d7223 */ /* 0x040fe20000000058 */
[C---:B------:R-:W-:Y:S01]  /*1ff0*/  FFMA R95, R101.reuse, R17, R94 ;  /* 0x00000011655f7223 */ /* 0x040fe2000000005e */
[----:B------:R-:W1:Y:S01]  /*2000*/  LDS.128 R88, [R120.X4+UR4+0x4100] ;  /* 0x0041000478587984 */ /* 0x000e620008004c00 */
[C---:B------:R-:W-:Y:S01]  /*2010*/  FFMA R173, R101.reuse, R5, R92 ;  /* 0x0000000565ad7223 */ /* 0x040fe2000000005c */
        /* <DEDUP_REMOVED lines=12> */
[----:B------:R-:W-:Y:S01]  /*20e0*/  FFMA R175, R103, R19, R94 ;  /* 0x0000001367af7223 */ /* 0x000fe2000000005e */
[----:B------:R-:W2:Y:S01]  /*20f0*/  LDS.128 R84, [R120.X4+UR4+0x4200] ;  /* 0x0042000478547984 */ /* 0x000ea20008004c00 */
[C---:B------:R-:W-:Y:S01]  /*2100*/  FFMA R93, R109.reuse, R9, R92 ;  /* 0x000000096d5d7223 */ /* 0x040fe2000000005c */
[----:B------:R-:W-:Y:S01]  /*2110*/  FFMA R109, R109, R13, R108 ;  /* 0x0000000d6d6d7223 */ /* 0x000fe2000000006c */
[C---:B------:R-:W-:Y:S01]  /*2120*/  FFMA R94, R110.reuse, R18, R95 ;  /* 0x000000126e5e7223 */ /* 0x040fe2000000005f */
[----:B------:R-:W-:Y:S01]  /*2130*/  FFMA R101, R103, R11, R100 ;  /* 0x0000000b67657223 */ /* 0x000fe20000000064 */
[C---:B------:R-:W-:Y:S01]  /*2140*/  FFMA R100, R110.reuse, R10, R93 ;  /* 0x0000000a6e647223 */ /* 0x040fe2000000005d */
[----:B------:R-:W-:Y:S01]  /*2150*/  FFMA R92, R110, R14, R109 ;  /* 0x0000000e6e5c7223 */ /* 0x000fe2000000006d */
[C---:B---3--:R-:W-:Y:S01]  /*2160*/  FFMA R82, R96.reuse, R16, R82 ;  /* 0x0000001060527223 */ /* 0x048fe20000000052 */
        /* <DEDUP_REMOVED lines=24> */
[----:B------:R-:W-:Y:S01]  /*22f0*/  FFMA R89, R89, R13, R88 ;  /* 0x0000000d59597223 */ /* 0x000fe20000000058 */
[----:B------:R-:W-:Y:S01]  /*2300*/  FFMA R187, R99, R7, R98 ;  /* 0x0000000763bb7223 */ /* 0x000fe20000000062 */
[C---:B------:R-:W-:Y:S01]  /*2310*/  FFMA R78, R90.reuse, R18, R79 ;  /* 0x000000125a4e7223 */ /* 0x040fe2000000004f */
[----:B------:R-:W1:Y:S01]  /*2320*/  LDS.128 R96, [R120.X4+UR4+0x6000] ;  /* 0x0060000478607984 */ /* 0x000e620008004c00 */
[C---:B------:R-:W-:Y:S01]  /*2330*/  FFMA R76, R90.reuse, R14, R89 ;  /* 0x0000000e5a4c7223 */ /* 0x040fe20000000059 */
[C---:B------:R-:W-:Y:S01]  /*2340*/  FFMA R80, R90.reuse, R10, R77 ;  /* 0x0000000a5a507223 */ /* 0x040fe2000000004d */
[C---:B------:R-:W-:Y:S01]  /*2350*/  FFMA R189, R91.reuse, R19, R78 ;  /* 0x000000135bbd7223 */ /* 0x040fe2000000004e */
[----:B------:R-:W-:Y:S01]  /*2360*/  FFMA R90, R90, R6, R81 ;  /* 0x000000065a5a7223 */ /* 0x000fe20000000051 */
[----:B------:R-:W-:Y:S01]  /*2370*/  FFMA R193, R91, R15, R76 ;  /* 0x0000000f5bc17223 */ /* 0x000fe2000000004c */
[C---:B--2---:R-:W-:Y:S01]  /*2380*/  FFMA R76, R84.reuse, R8, R43 ;  /* 0x00000008544c7223 */ /* 0x044fe2000000002b */
[C---:B------:R-:W-:Y:S01]  /*2390*/  FFMA R42, R84.reuse, R16, R42 ;  /* 0x00000010542a7223 */ /* 0x040fe2000000002a */
[C---:B------:R-:W-:Y:S01]  /*23a0*/  FFMA R40, R84.reuse, R4, R40 ;  /* 0x0000000454287223 */ /* 0x040fe20000000028 */
[----:B------:R-:W-:Y:S01]  /*23b0*/  FFMA R84, R84, R12, R41 ;  /* 0x0000000c54547223 */ /* 0x000fe20000000029 */
[C---:B------:R-:W-:Y:S01]  /*23c0*/  FFMA R43, R85.reuse, R9, R76 ;  /* 0x00000009552b7223 */ /* 0x040fe2000000004c */
[C---:B------:R-:W-:Y:S01]  /*23d0*/  FFMA R41, R85.reuse, R17, R42 ;  /* 0x0000001155297223 */ /* 0x040fe2000000002a */
[----:B------:R-:W2:Y:S01]  /*23e0*/  LDS.128 R76, [R120.X4+UR4+0x6100] ;  /* 0x00610004784c7984 */ /* 0x000ea20008004c00 */
[C---:B------:R-:W-:Y:S01]  /*23f0*/  FFMA R81, R85.reuse, R5, R40 ;  /* 0x0000000555517223 */ /* 0x040fe20000000028 */
[----:B------:R-:W-:Y:S01]  /*2400*/  FFMA R85, R85, R13, R84 ;  /* 0x0000000d55557223 */ /* 0x000fe20000000054 */
[C---:B------:R-:W-:Y:S01]  /*2410*/  FFMA R42, R86.reuse, R10, R43 ;  /* 0x0000000a562a7223 */ /* 0x040fe2000000002b */
[-C--:B------:R-:W-:Y:S01]  /*2420*/  FFMA R191, R91, R11.reuse, R80 ;  /* 0x0000000b5bbf7223 */ /* 0x080fe20000000050 */
[C---:B------:R-:W-:Y:S01]  /*2430*/  FFMA R80, R86.reuse, R18, R41 ;  /* 0x0000001256507223 */ /* 0x040fe20000000029 */
[C---:B------:R-:W-:Y:S01]  /*2440*/  FFMA R40, R86.reuse, R14, R85 ;  /* 0x0000000e56287223 */ /* 0x040fe20000000055 */
        /* <DEDUP_REMOVED lines=9> */
[C---:B------:R-:W-:Y:S01]  /*24e0*/  FFMA R39, R93.reuse, R9, R42 ;  /* 0x000000095d277223 */ /* 0x040fe2000000002a */
[----:B------:R-:W3:Y:S01]  /*24f0*/  LDS.128 R80, [R120.X4+UR4+0x6200] ;  /* 0x0062000478507984 */ /* 0x000ee20008004c00 */
[C---:B------:R-:W-:Y:S01]  /*2500*/  FFMA R37, R93.reuse, R17, R38 ;  /* 0x000000115d257223 */ /* 0x040fe20000000026 */
[----:B------:R-:W-:Y:S01]  /*2510*/  FFMA R93, R93, R5, R36 ;  /* 0x000000055d5d7223 */ /* 0x000fe20000000024 */
[C---:B------:R-:W-:Y:S01]  /*2520*/  FFMA R36, R94.reuse, R14, R41 ;  /* 0x0000000e5e247223 */ /* 0x040fe20000000029 */
[C---:B------:R-:W-:Y:S01]  /*2530*/  FFMA R38, R94.reuse, R10, R39 ;  /* 0x0000000a5e267223 */ /* 0x040fe20000000027 */
[C---:B------:R-:W-:Y:S01]  /*2540*/  FFMA R40, R94.reuse, R18, R37 ;  /* 0x000000125e287223 */ /* 0x040fe20000000025 */
[----:B------:R-:W-:Y:S01]  /*2550*/  FFMA R203, R87, R7, R86 ;  /* 0x0000000757cb7223 */ /* 0x000fe20000000056 */
[C---:B------:R-:W-:Y:S01]  /*2560*/  FFMA R211, R95.reuse, R15, R36 ;  /* 0x0000000f5fd37223 */ /* 0x040fe20000000024 */
[----:B------:R-:W-:Y:S01]  /*2570*/  FFMA R209, R95, R11, R38 ;  /* 0x0000000b5fd17223 */ /* 0x000fe20000000026 */
[----:B------:R-:W4:Y:S01]  /*2580*/  LDS.128 R84, [R120.X4+UR4+0x6300] ;  /* 0x0063000478547984 */ /* 0x000f220008004c00 */
        /* <DEDUP_REMOVED lines=9> */
[C---:B------:R-:W-:Y:S01]  /*2620*/  FFMA R32, R98.reuse, R14, R37 ;  /* 0x0000000e62207223 */ /* 0x040fe20000000025 */
[C---:B------:R-:W-:Y:S01]  /*2630*/  FFMA R34, R98.reuse, R10, R35 ;  /* 0x0000000a62227223 */ /* 0x040fe20000000023 */
[----:B------:R-:W-:Y:S01]  /*2640*/  FFMA R36, R98, R18, R33 ;  /* 0x0000001262247223 */ /* 0x000fe20000000021 */
[----:B------:R-:W-:Y:S01]  /*2650*/  FFMA R205, R95, R7, R94 ;  /* 0x000000075fcd7223 */ /* 0x000fe2000000005e */
[C---:B------:R-:W-:Y:S01]  /*2660*/  FFMA R219, R99.reuse, R15, R32 ;  /* 0x0000000f63db7223 */ /* 0x040fe20000000020 */
[----:B------:R-:W-:Y:S01]  /*2670*/  FFMA R215, R99, R11, R34 ;  /* 0x0000000b63d77223 */ /* 0x000fe20000000022 */
[C---:B--2---:R-:W-:Y:S01]  /*2680*/  FFMA R32, R76.reuse, R12, R29 ;  /* 0x0000000c4c207223 */ /* 0x044fe2000000001d */
        /* <DEDUP_REMOVED lines=8> */
[-C--:B------:R-:W-:Y:S01]  /*2710*/  FFMA R213, R99, R19.reuse, R36 ;  /* 0x0000001363d57223 */ /* 0x080fe20000000024 */
[C---:B------:R-:W-:Y:S01]  /*2720*/  FFMA R76, R78.reuse, R14, R31 ;  /* 0x0000000e4e4c7223 */ /* 0x040fe2000000001f */
[C---:B------:R-:W-:Y:S01]  /*2730*/  FFMA R94, R78.reuse, R10, R29 ;  /* 0x0000000a4e5e7223 */ /* 0x040fe2000000001d */
[----:B------:R-:W-:Y:S01]  /*2740*/  LDS.128 R88, [R120.X4+UR4+0x10] ;  /* 0x0000100478587984 */ /* 0x000fe20008004c00 */
[C---:B------:R-:W-:Y:S01]  /*2750*/  FFMA R92, R78.reuse, R6, R33 ;  /* 0x000000064e5c7223 */ /* 0x040fe20000000021 */
[----:B------:R-:W-:Y:S01]  /*2760*/  FFMA R78, R78, R18, R77 ;  /* 0x000000124e4e7223 */ /* 0x000fe2000000004d */
[----:B------:R-:W-:Y:S01]  /*2770*/  FFMA R207, R95, R19, R40 ;  /* 0x000000135fcf7223 */ /* 0x000fe20000000028 */
[----:B------:R-:W1:Y:S01]  /*2780*/  LDS.128 R28, [R124+0x10] ;  /* 0x000010007c1c7984 */ /* 0x000e620000000c00 */
[C---:B------:R-:W-:Y:S01]  /*2790*/  FFMA R223, R79.reuse, R11, R94 ;  /* 0x0000000b4fdf7223 */ /* 0x040fe2000000005e */
[C---:B------:R-:W-:Y:S01]  /*27a0*/  FFMA R77, R79.reuse, R19, R78 ;  /* 0x000000134f4d7223 */ /* 0x040fe2000000004e */
[C---:B------:R-:W-:Y:S01]  /*27b0*/  FFMA R221, R79.reuse, R7, R92 ;  /* 0x000000074fdd7223 */ /* 0x040fe2000000005c */
[----:B------:R-:W2:Y:S01]  /*27c0*/  LDS.128 R36, [R124+0x110] ;  /* 0x000110007c247984 */ /* 0x000ea20000000c00 */
[----:B------:R-:W-:Y:S01]  /*27d0*/  FFMA R79, R79, R15, R76 ;  /* 0x0000000f4f4f7223 */ /* 0x000fe2000000004c */
[C---:B---3--:R-:W-:Y:S01]  /*27e0*/  FFMA R76, R80.reuse, R16, R26 ;  /* 0x00000010504c7223 */ /* 0x048fe2000000001a */
[C---:B------:R-:W-:Y:S01]  /*27f0*/  FFMA R78, R80.reuse, R8, R27 ;  /* 0x00000008504e7223 */ /* 0x040fe2000000001b */
[----:B------:R-:W3:Y:S01]  /*2800*/  LDS.128 R32, [R124+0x310] ;  /* 0x000310007c207984 */ /* 0x000ee20000000c00 */
[C---:B------:R-:W-:Y:S01]  /*2810*/  FFMA R26, R80.reuse, R12, R25 ;  /* 0x0000000c501a7223 */ /* 0x040fe20000000019 */
[----:B------:R-:W-:Y:S01]  /*2820*/  FFMA R24, R80, R4, R24 ;  /* 0x0000000450187223 */ /* 0x000fe20000000018 */
[----:B------:R-:W-:Y:S01]  /*2830*/  FFMA R98, R98, R6, R97 ;  /* 0x0000000662627223 */ /* 0x000fe20000000061 */
[----:B------:R-:W3:Y:S01]  /*2840*/  LDS.128 R40, [R124+0x210] ;  /* 0x000210007c287984 */ /* 0x000ee20000000c00 */
[C---:B------:R-:W-:Y:S01]  /*2850*/  FFMA R93, R81.reuse, R17, R76 ;  /* 0x00000011515d7223 */ /* 0x040fe2000000004c */
[C---:B------:R-:W-:Y:S01]  /*2860*/  FFMA R95, R81.reuse, R9, R78 ;  /* 0x00000009515f7223 */ /* 0x040fe2000000004e */
[C---:B------:R-:W-:Y:S01]  /*2870*/  FFMA R97, R81.reuse, R13, R26 ;  /* 0x0000000d51617223 */ /* 0x040fe2000000001a */
[-C--:B------:R-:W-:Y:S01]  /*2880*/  FFMA R81, R81, R5.reuse, R24 ;  /* 0x0000000551517223 */ /* 0x080fe20000000018 */
[C---:B----4-:R-:W-:Y:S01]  /*2890*/  FFMA R4, R84.reuse, R4, R20 ;  /* 0x0000000454047223 */ /* 0x050fe20000000014 */
[----:B------:R-:W4:Y:S01]  /*28a0*/  LDS.128 R24, [R120.X4+UR4+0x110] ;  /* 0x0001100478187984 */ /* 0x000f220008004c00 */
[C---:B------:R-:W-:Y:S01]  /*28b0*/  FFMA R8, R84.reuse, R8, R23 ;  /* 0x0000000854087223 */ /* 0x040fe20000000017 */
[C---:B------:R-:W-:Y:S01]  /*28c0*/  FFMA R16, R84.reuse, R16, R22 ;  /* 0x0000001054107223 */ /* 0x040fe20000000016 */
[----:B------:R-:W-:Y:S01]  /*28d0*/  FFMA R12, R84, R12, R21 ;  /* 0x0000000c540c7223 */ /* 0x000fe20000000015 */
[C---:B------:R-:W-:Y:S01]  /*28e0*/  FFMA R5, R85.reuse, R5, R4 ;  /* 0x0000000555057223 */ /* 0x040fe20000000004 */
[----:B------:R-:W4:Y:S01]  /*28f0*/  LDS.128 R20, [R120.X4+UR4+0x210] ;  /* 0x0002100478147984 */ /* 0x000f220008004c00 */
[-C--:B------:R-:W-:Y:S01]  /*2900*/  FFMA R110, R110, R6.reuse, R177 ;  /* 0x000000066e6e7223 */ /* 0x080fe200000000b1 */
[-C--:B------:R-:W-:Y:S01]  /*2910*/  FFMA R76, R82, R6.reuse, R81 ;  /* 0x00000006524c7223 */ /* 0x080fe20000000051 */
[----:B------:R-:W-:Y:S01]  /*2920*/  FFMA R6, R86, R6, R5 ;  /* 0x0000000656067223 */ /* 0x000fe20000000005 */
[C---:B------:R-:W-:Y:S01]  /*2930*/  FFMA R9, R85.reuse, R9, R8 ;  /* 0x0000000955097223 */ /* 0x040fe20000000008 */
[-C--:B------:R-:W-:Y:S01]  /*2940*/  FFMA R78, R82, R10.reuse, R95 ;  /* 0x0000000a524e7223 */ /* 0x080fe2000000005f */
[----:B------:R-:W-:Y:S01]  /*2950*/  FFMA R13, R85, R13, R12 ;  /* 0x0000000d550d7223 */ /* 0x000fe2000000000c */
[----:B------:R-:W-:Y:S01]  /*2960*/  FFMA R227, R87, R7, R6 ;  /* 0x0000000757e37223 */ /* 0x000fe20000000006 */
[----:B------:R-:W-:Y:S01]  /*2970*/  FFMA R10, R86, R10, R9 ;  /* 0x0000000a560a7223 */ /* 0x000fe20000000009 */
[C---:B------:R-:W-:Y:S01]  /*2980*/  FFMA R80, R82.reuse, R18, R93 ;  /* 0x0000001252507223 */ /* 0x040fe2000000005d */
[-C--:B------:R-:W-:Y:S01]  /*2990*/  FFMA R82, R82, R14.reuse, R97 ;  /* 0x0000000e52527223 */ /* 0x080fe20000000061 */
[----:B------:R-:W-:Y:S01]  /*29a0*/  FFMA R17, R85, R17, R16 ;  /* 0x0000001155117223 */ /* 0x000fe20000000010 */
[-C--:B------:R-:W-:Y:S01]  /*29b0*/  FFMA R177, R111, R11.reuse, R100 ;  /* 0x0000000b6fb17223 */ /* 0x080fe20000000064 */
[-C--:B------:R-:W-:Y:S01]  /*29c0*/  FFMA R97, R83, R11.reuse, R78 ;  /* 0x0000000b53617223 */ /* 0x080fe2000000004e */
[----:B------:R-:W-:Y:S01]  /*29d0*/  FFMA R14, R86, R14, R13 ;  /* 0x0000000e560e7223 */ /* 0x000fe2000000000d */
[----:B------:R-:W-:Y:S01]  /*29e0*/  FFMA R85, R87, R11, R10 ;  /* 0x0000000b57557223 */ /* 0x000fe2000000000a */
[-C--:B------:R-:W-:Y:S01]  /*29f0*/  FFMA R103, R103, R7.reuse, R102 ;  /* 0x0000000767677223 */ /* 0x080fe20000000066 */
[C---:B-1----:R-:W-:Y:S01]  /*2a00*/  FFMA R6, R88.reuse, R28, R157 ;  /* 0x0000001c58067223 */ /* 0x042fe2000000009d */
[-C--:B------:R-:W-:Y:S01]  /*2a10*/  FFMA R111, R111, R7.reuse, R110 ;  /* 0x000000076f6f7223 */ /* 0x080fe2000000006e */
[-C--:B------:R-:W-:Y:S01]  /*2a20*/  FFMA R217, R99, R7.reuse, R98 ;  /* 0x0000000763d97223 */ /* 0x080fe20000000062 */
[----:B------:R-:W-:Y:S01]  /*2a30*/  FFMA R93, R83, R7, R76 ;  /* 0x00000007535d7223 */ /* 0x000fe2000000004c */
[----:B--2---:R-:W-:Y:S01]  /*2a40*/  FFMA R4, R88, R36, R153 ;  /* 0x0000002458047223 */ /* 0x004fe20000000099 */
[----:B------:R-:W-:Y:S01]  /*2a50*/  FFMA R11, R89, R29, R6 ;  /* 0x0000001d590b7223 */ /* 0x000fe20000000006 */
[----:B------:R-:W-:Y:S01]  /*2a60*/  FFMA R18, R86, R18, R17 ;  /* 0x0000001256127223 */ /* 0x000fe20000000011 */
[----:B------:R-:W-:Y:S01]  /*2a70*/  FFMA R99, R83, R15, R82 ;  /* 0x0000000f53637223 */ /* 0x000fe20000000052 */
[C---:B---3--:R-:W-:Y:S01]  /*2a80*/  FFMA R8, R88.reuse, R32, R159 ;  /* 0x0000002058087223 */ /* 0x048fe2000000009f */
[----:B------:R-:W-:Y:S01]  /*2a90*/  FFMA R13, R89, R37, R4 ;  /* 0x00000025590d7223 */ /* 0x000fe20000000004 */
[----:B------:R-:W-:Y:S01]  /*2aa0*/  FFMA R225, R87, R19, R18 ;  /* 0x0000001357e17223 */ /* 0x000fe20000000012 */
[----:B------:R-:W1:Y:S01]  /*2ab0*/  LDS.128 R4, [R120.X4+UR4+0x310] ;  /* 0x0003100478047984 */ /* 0x000e620008004c00 */
[----:B------:R-:W-:Y:S01]  /*2ac0*/  FFMA R88, R88, R40, R155 ;  /* 0x0000002858587223 */ /* 0x000fe2000000009b */
[C---:B------:R-:W-:Y:S01]  /*2ad0*/  FFMA R9, R89.reuse, R33, R8 ;  /* 0x0000002159097223 */ /* 0x040fe20000000008 */
        /* <DEDUP_REMOVED lines=8> */
[C---:B----4-:R-:W-:Y:S01]  /*2b60*/  FFMA R10, R24.reuse, R32, R143 ;  /* 0x00000020180a7223 */ /* 0x050fe2000000008f */
[C---:B------:R-:W-:Y:S01]  /*2b70*/  FFMA R8, R24.reuse, R28, R141 ;  /* 0x0000001c18087223 */ /* 0x040fe2000000008d */
[C---:B------:R-:W-:Y:S01]  /*2b80*/  FFMA R12, R24.reuse, R40, R147 ;  /* 0x00000028180c7223 */ /* 0x040fe20000000093 */
[----:B------:R-:W-:Y:S01]  /*2b90*/  FFMA R24, R24, R36, R145 ;  /* 0x0000002418187223 */ /* 0x000fe20000000091 */
[----:B------:R-:W-:Y:S01]  /*2ba0*/  FFMA R87, R87, R15, R14 ;  /* 0x0000000f57577223 */ /* 0x000fe2000000000e */
[C---:B------:R-:W-:Y:S01]  /*2bb0*/  FFMA R13, R25.reuse, R33, R10 ;  /* 0x00000021190d7223 */ /* 0x040fe2000000000a */
[C---:B------:R-:W-:Y:S01]  /*2bc0*/  FFMA R15, R25.reuse, R41, R12 ;  /* 0x00000029190f7223 */ /* 0x040fe2000000000c */
[C---:B------:R-:W-:Y:S01]  /*2bd0*/  FFMA R17, R25.reuse, R29, R8 ;  /* 0x0000001d19117223 */ /* 0x040fe20000000008 */
[----:B------:R-:W-:Y:S01]  /*2be0*/  FFMA R25, R25, R37, R24 ;  /* 0x0000002519197223 */ /* 0x000fe20000000018 */
[----:B------:R-:W2:Y:S01]  /*2bf0*/  LDS.128 R8, [R120.X4+UR4+0x2010] ;  /* 0x0020100478087984 */ /* 0x000ea20008004c00 */
        /* <DEDUP_REMOVED lines=8> */
[----:B------:R-:W-:Y:S01]  /*2c80*/  FFMA R145, R27, R35, R16 ;  /* 0x000000231b917223 */ /* 0x000fe20000000010 */
[C---:B------:R-:W-:Y:S01]  /*2c90*/  FFMA R16, R20.reuse, R40, R137 ;  /* 0x0000002814107223 */ /* 0x040fe20000000089 */
[----:B------:R-:W-:Y:S01]  /*2ca0*/  FFMA R20, R20, R36, R139 ;  /* 0x0000002414147223 */ /* 0x000fe2000000008b */
        /* <DEDUP_REMOVED lines=8> */
[----:B------:R-:W-:Y:S01]  /*2d30*/  LDS.128 R80, [R120.X4+UR4+0x20] ;  /* 0x0000200478507984 */ /* 0x000fe20008004c00 */
[C---:B------:R-:W-:Y:S01]  /*2d40*/  FFMA R16, R22.reuse, R38, R21 ;  /* 0x0000002616107223 */ /* 0x040fe20000000015 */
[----:B------:R-:W-:Y:S01]  /*2d50*/  FFMA R22, R22, R30, R25 ;  /* 0x0000001e16167223 */ /* 0x000fe20000000019 */
[C---:B------:R-:W-:Y:S01]  /*2d60*/  FFMA R119, R23.reuse, R43, R18 ;  /* 0x0000002b17777223 */ /* 0x040fe20000000012 */
[C---:B------:R-:W-:Y:S01]  /*2d70*/  FFMA R117, R23.reuse, R35, R20 ;  /* 0x0000002317757223 */ /* 0x040fe20000000014 */
[C---:B------:R-:W-:Y:S01]  /*2d80*/  FFMA R137, R23.reuse, R39, R16 ;  /* 0x0000002717897223 */ /* 0x040fe20000000010 */
[C---:B-1----:R-:W-:Y:S01]  /*2d90*/  FFMA R18, R4.reuse, R32, R149 ;  /* 0x0000002004127223 */ /* 0x042fe20000000095 */
        /* <DEDUP_REMOVED lines=8> */
[----:B------:R-:W1:Y:S01]  /*2e20*/  LDS.128 R16, [R120.X4+UR4+0x2210] ;  /* 0x0022100478107984 */ /* 0x000e620008004c00 */
[C---:B------:R-:W-:Y:S01]  /*2e30*/  FFMA R20, R6.reuse, R42, R23 ;  /* 0x0000002a06147223 */ /* 0x040fe20000000017 */
[C---:B------:R-:W-:Y:S01]  /*2e40*/  FFMA R22, R6.reuse, R34, R21 ;  /* 0x0000002206167223 */ /* 0x040fe20000000015 */
[C---:B------:R-:W-:Y:S01]  /*2e50*/  FFMA R4, R6.reuse, R38, R5 ;  /* 0x0000002606047223 */ /* 0x040fe20000000005 */
[----:B------:R-:W-:Y:S01]  /*2e60*/  FFMA R6, R6, R30, R25 ;  /* 0x0000001e06067223 */ /* 0x000fe20000000019 */
[C---:B------:R-:W-:Y:S01]  /*2e70*/  FFMA R115, R7.reuse, R43, R20 ;  /* 0x0000002b07737223 */ /* 0x040fe20000000014 */
[C---:B--2---:R-:W-:Y:S01]  /*2e80*/  FFMA R20, R8.reuse, R40, R161 ;  /* 0x0000002808147223 */ /* 0x044fe200000000a1 */
[C---:B------:R-:W-:Y:S01]  /*2e90*/  FFMA R113, R7.reuse, R39, R4 ;  /* 0x0000002707717223 */ /* 0x040fe20000000004 */
[----:B------:R-:W-:Y:S01]  /*2ea0*/  FFMA R151, R7, R31, R6 ;  /* 0x0000001f07977223 */ /* 0x000fe20000000006 */
[C---:B------:R-:W-:Y:S01]  /*2eb0*/  FFMA R6, R8.reuse, R32, R105 ;  /* 0x0000002008067223 */ /* 0x040fe20000000069 */
[C---:B------:R-:W-:Y:S01]  /*2ec0*/  FFMA R4, R8.reuse, R28, R107 ;  /* 0x0000001c08047223 */ /* 0x040fe2000000006b */
[----:B------:R-:W-:Y:S01]  /*2ed0*/  FFMA R8, R8, R36, R163 ;  /* 0x0000002408087223 */ /* 0x000fe200000000a3 */
[C---:B------:R-:W-:Y:S01]  /*2ee0*/  FFMA R23, R9.reuse, R41, R20 ;  /* 0x0000002909177223 */ /* 0x040fe20000000014 */
[C---:B------:R-:W-:Y:S01]  /*2ef0*/  FFMA R21, R9.reuse, R33, R6 ;  /* 0x0000002109157223 */ /* 0x040fe20000000006 */
[----:B------:R-:W-:Y:S01]  /*2f00*/  FFMA R25, R9, R29, R4 ;  /* 0x0000001d09197223 */ /* 0x000fe20000000004 */
[----:B------:R-:W-:Y:S01]  /*2f10*/  FFMA R149, R7, R35, R22 ;  /* 0x0000002307957223 */ /* 0x000fe20000000016 */
[----:B------:R-:W-:Y:S01]  /*2f20*/  FFMA R9, R9, R37, R8 ;  /* 0x0000002509097223 */ /* 0x000fe20000000008 */
[----:B------:R-:W2:Y:S01]  /*2f30*/  LDS.128 R4, [R120.X4+UR4+0x2310] ;  /* 0x0023100478047984 */ /* 0x000ea20008004c00 */
[C---:B------:R-:W-:Y:S01]  /*2f40*/  FFMA R20, R10.reuse, R42, R23 ;  /* 0x0000002a0a147223 */ /* 0x040fe20000000017 */
[C---:B------:R-:W-:Y:S01]  /*2f50*/  FFMA R22, R10.reuse, R34, R21 ;  /* 0x000000220a167223 */ /* 0x040fe20000000015 */
[C---:B------:R-:W-:Y:S01]  /*2f60*/  FFMA R8, R10.reuse, R38, R9 ;  /* 0x000000260a087223 */ /* 0x040fe20000000009 */
[----:B------:R-:W-:Y:S01]  /*2f70*/  FFMA R10, R10, R30, R25 ;  /* 0x0000001e0a0a7223 */ /* 0x000fe20000000019 */
[C---:B------:R-:W-:Y:S01]  /*2f80*/  FFMA R157, R11.reuse, R43, R20 ;  /* 0x0000002b0b9d7223 */ /* 0x040fe20000000014 */
[C---:B---3--:R-:W-:Y:S01]  /*2f90*/  FFMA R20, R12.reuse, R40, R165 ;  /* 0x000000280c147223 */ /* 0x048fe200000000a5 */
[C---:B------:R-:W-:Y:S01]  /*2fa0*/  FFMA R107, R11.reuse, R39, R8 ;  /* 0x000000270b6b7223 */ /* 0x040fe20000000008 */
[C---:B------:R-:W-:Y:S01]  /*2fb0*/  FFMA R159, R11.reuse, R31, R10 ;  /* 0x0000001f0b9f7223 */ /* 0x040fe2000000000a */
        /* <DEDUP_REMOVED lines=14> */
[C---:B-1----:R-:W-:Y:S01]  /*30a0*/  FFMA R20, R16.reuse, R40, R175 ;  /* 0x0000002810147223 */ /* 0x042fe200000000af */
        /* <DEDUP_REMOVED lines=102> */
[C---:B-1----:R-:W-:Y:S01]  /*3710*/  FFMA R4, R8.reuse, R36, R219 ;  /* 0x0000002408047223 */ /* 0x042fe200000000db */
        /* <DEDUP_REMOVED lines=17> */
[C---:B--2---:R-:W-:Y:S01]  /*3830*/  FFMA R10, R12.reuse, R36, R79 ;  /* 0x000000240c0a7223 */ /* 0x044fe2000000004f */
        /* <DEDUP_REMOVED lines=11> */
[----:B------:R-:W2:Y:S01]  /*38f0*/  LDS.128 R20, [R124+0x120] ;  /* 0x000120007c147984 */ /* 0x000ea20000000c00 */
[----:B------:R-:W-:Y:S01]  /*3900*/  FFMA R147, R27, R31, R26 ;  /* 0x0000001f1b937223 */ /* 0x000fe2000000001a */
[----:B------:R-:W-:Y:S01]  /*3910*/  FFMA R14, R14, R42, R13 ;  /* 0x0000002a0e0e7223 */ /* 0x000fe2000000000d */
[C---:B------:R-:W-:Y:S01]  /*3920*/  FFMA R223, R15.reuse, R39, R12 ;  /* 0x000000270fdf7223 */ /* 0x040fe2000000000c */
[----:B------:R-:W4:Y:S01]  /*3930*/  LDS.128 R8, [R124+0x20] ;  /* 0x000020007c087984 */ /* 0x000f220000000c00 */
[C---:B------:R-:W-:Y:S01]  /*3940*/  FFMA R217, R15.reuse, R31, R84 ;  /* 0x0000001f0fd97223 */ /* 0x040fe20000000054 */
[C---:B------:R-:W-:Y:S01]  /*3950*/  FFMA R219, R15.reuse, R43, R14 ;  /* 0x0000002b0fdb7223 */ /* 0x040fe2000000000e */
[C---:B---3--:R-:W-:Y:S01]  /*3960*/  FFMA R14, R16.reuse, R40, R95 ;  /* 0x00000028100e7223 */ /* 0x048fe2000000005f */
[----:B------:R-:W3:Y:S01]  /*3970*/  LDS.128 R24, [R124+0x320] ;  /* 0x000320007c187984 */ /* 0x000ee20000000c00 */
[C---:B------:R-:W-:Y:S01]  /*3980*/  FFMA R12, R16.reuse, R36, R99 ;  /* 0x00000024100c7223 */ /* 0x040fe20000000063 */
[C---:B------:R-:W-:Y:S01]  /*3990*/  FFMA R84, R16.reuse, R32, R97 ;  /* 0x0000002010547223 */ /* 0x040fe20000000061 */
[----:B------:R-:W-:Y:S01]  /*39a0*/  FFMA R16, R16, R28, R93 ;  /* 0x0000001c10107223 */ /* 0x000fe2000000005d */
[----:B------:R-:W3:Y:S01]  /*39b0*/  LDS.128 R76, [R124+0x220] ;  /* 0x000220007c4c7984 */ /* 0x000ee20000000c00 */
        /* <DEDUP_REMOVED lines=8> */
[----:B------:R-:W-:Y:S01]  /*3a40*/  FFMA R91, R91, R43, R90 ;  /* 0x0000002b5b5b7223 */ /* 0x000fe2000000005a */
        /* <DEDUP_REMOVED lines=15> */
[C---:B------:R-:W-:Y:S01]  /*3b40*/  FFMA R30, R6.reuse, R30, R29 ;  /* 0x0000001e061e7223 */ /* 0x040fe2000000001d */
[C---:B------:R-:W-:Y:S01]  /*3b50*/  FFMA R34, R6.reuse, R34, R33 ;  /* 0x0000002206227223 */ /* 0x040fe20000000021 */
[C---:B------:R-:W-:Y:S01]  /*3b60*/  FFMA R42, R6.reuse, R42, R41 ;  /* 0x0000002a062a7223 */ /* 0x040fe20000000029 */
[----:B------:R-:W-:Y:S01]  /*3b70*/  FFMA R6, R6, R38, R5 ;  /* 0x0000002606067223 */ /* 0x000fe20000000005 */
[C---:B--2---:R-:W-:Y:S01]  /*3b80*/  FFMA R4, R80.reuse, R20, R153 ;  /* 0x0000001450047223 */ /* 0x044fe20000000099 */
[C---:B------:R-:W-:Y:S01]  /*3b90*/  FFMA R225, R7.reuse, R31, R30 ;  /* 0x0000001f07e17223 */ /* 0x040fe2000000001e */
[C---:B------:R-:W-:Y:S01]  /*3ba0*/  FFMA R85, R7.reuse, R35, R34 ;  /* 0x0000002307557223 */ /* 0x040fe20000000022 */
[C---:B------:R-:W-:Y:S01]  /*3bb0*/  FFMA R227, R7.reuse, R39, R6 ;  /* 0x0000002707e37223 */ /* 0x040fe20000000006 */
[C---:B----4-:R-:W-:Y:S01]  /*3bc0*/  FFMA R6, R80.reuse, R8, R155 ;  /* 0x0000000850067223 */ /* 0x050fe2000000009b */
[----:B------:R-:W-:Y:S01]  /*3bd0*/  FFMA R87, R7, R43, R42 ;  /* 0x0000002b07577223 */ /* 0x000fe2000000002a */
[C---:B------:R-:W-:Y:S01]  /*3be0*/  FFMA R33, R81.reuse, R21, R4 ;  /* 0x0000001551217223 */ /* 0x040fe20000000004 */
[----:B---3--:R-:W-:Y:S01]  /*3bf0*/  FFMA R28, R80, R24, R89 ;  /* 0x00000018501c7223 */ /* 0x008fe20000000059 */
[C---:B------:R-:W-:Y:S01]  /*3c00*/  FFMA R31, R81.reuse, R9, R6 ;  /* 0x00000009511f7223 */ /* 0x040fe20000000006 */
[----:B------:R-:W-:Y:S01]  /*3c10*/  LDS.128 R40, [R124+0x330] ;  /* 0x000330007c287984 */ /* 0x000fe20000000c00 */
[C---:B------:R-:W-:Y:S01]  /*3c20*/  FFMA R30, R82.reuse, R22, R33 ;  /* 0x00000016521e7223 */ /* 0x040fe20000000021 */
[----:B------:R-:W-:Y:S01]  /*3c30*/  FFMA R29, R81, R25, R28 ;  /* 0x00000019511d7223 */ /* 0x000fe2000000001c */
[----:B------:R-:W-:Y:S01]  /*3c40*/  FFMA R28, R82, R10, R31 ;  /* 0x0000000a521c7223 */ /* 0x000fe2000000001f */
[----:B------:R-:W2:Y:S01]  /*3c50*/  LDS.128 R4, [R120.X4+UR4+0x320] ;  /* 0x0003200478047984 */ /* 0x000ea20008004c00 */
        /* <DEDUP_REMOVED lines=150> */
[----:B------:R-:W2:Y:S01]  /*45c0*/  LDS.128 R28, [R120.X4+UR4+0x6020] ;  /* 0x00602004781c7984 */ /* 0x000ea20008004c00 */
        /* <DEDUP_REMOVED lines=39> */
[C---:B--2---:R-:W-:Y:S01]  /*4840*/  FFMA R4, R28.reuse, R8, R213 ;  /* 0x000000081c047223 */ /* 0x044fe200000000d5 */
        /* <DEDUP_REMOVED lines=14> */
[----:B------:R-:W-:Y:S01]  /*4930*/  FFMA R81, R81, R77, R80 ;  /* 0x0000004d51517223 */ /* 0x000fe20000000050 */
[C---:B------:R-:W-:Y:S01]  /*4940*/  FFMA R213, R31.reuse, R79, R32 ;  /* 0x0000004f1fd57223 */ /* 0x040fe20000000020 */
[C---:B------:R-:W-:Y:S01]  /*4950*/  FFMA R211, R31.reuse, R23, R30 ;  /* 0x000000171fd37223 */ /* 0x040fe2000000001e */
[C---:B---3--:R-:W-:Y:S01]  /*4960*/  FFMA R30, R12.reuse, R20, R223 ;  /* 0x000000140c1e7223 */ /* 0x048fe200000000df */
[C---:B------:R-:W-:Y:S01]  /*4970*/  FFMA R32, R12.reuse, R76, R219 ;  /* 0x0000004c0c207223 */ /* 0x040fe200000000db */
[C---:B------:R-:W-:Y:S01]  /*4980*/  FFMA R215, R31.reuse, R11, R28 ;  /* 0x0000000b1fd77223 */ /* 0x040fe2000000001c */
[----:B------:R-:W-:Y:S01]  /*4990*/  FFMA R28, R12, R8, R217 ;  /* 0x000000080c1c7223 */ /* 0x000fe200000000d9 */
[----:B------:R-:W-:Y:S01]  /*49a0*/  FFMA R209, R31, R27, R34 ;  /* 0x0000001b1fd17223 */ /* 0x000fe20000000022 */
[----:B------:R-:W-:Y:S01]  /*49b0*/  FFMA R82, R82, R78, R81 ;  /* 0x0000004e52527223 */ /* 0x000fe20000000051 */
        /* <DEDUP_REMOVED lines=8> */
[----:B------:R-:W-:Y:S01]  /*4a40*/  LDS.128 R80, [R120.X4+UR4+0x30] ;  /* 0x0000300478507984 */ /* 0x000fe20008004c00 */
[C---:B------:R-:W-:Y:S01]  /*4a50*/  FFMA R12, R14.reuse, R10, R33 ;  /* 0x0000000a0e0c7223 */ /* 0x040fe20000000021 */
[C---:B------:R-:W-:Y:S01]  /*4a60*/  FFMA R219, R15.reuse, R23, R84 ;  /* 0x000000170fdb7223 */ /* 0x040fe20000000054 */
[----:B------:R-:W-:Y:S01]  /*4a70*/  FFMA R14, R14, R26, R13 ;  /* 0x0000001a0e0e7223 */ /* 0x000fe2000000000d */
[----:B------:R-:W3:Y:S01]  /*4a80*/  LDS.128 R28, [R124+0x30] ;  /* 0x000030007c1c7984 */ /* 0x000ee20000000c00 */
[C---:B------:R-:W-:Y:S01]  /*4a90*/  FFMA R223, R15.reuse, R11, R12 ;  /* 0x0000000b0fdf7223 */ /* 0x040fe2000000000c */
[C---:B-1----:R-:W-:Y:S01]  /*4aa0*/  FFMA R12, R16.reuse, R20, R99 ;  /* 0x00000014100c7223 */ /* 0x042fe20000000063 */
[C---:B------:R-:W-:Y:S01]  /*4ab0*/  FFMA R217, R15.reuse, R27, R14 ;  /* 0x0000001b0fd97223 */ /* 0x040fe2000000000e */
[----:B------:R-:W1:Y:S01]  /*4ac0*/  LDS.128 R36, [R124+0x130] ;  /* 0x000130007c247984 */ /* 0x000e620000000c00 */
[C---:B------:R-:W-:Y:S01]  /*4ad0*/  FFMA R14, R16.reuse, R76, R97 ;  /* 0x0000004c100e7223 */ /* 0x040fe20000000061 */
[C---:B------:R-:W-:Y:S01]  /*4ae0*/  FFMA R84, R16.reuse, R24, R93 ;  /* 0x0000001810547223 */ /* 0x040fe2000000005d */
[----:B------:R-:W-:Y:S01]  /*4af0*/  FFMA R16, R16, R8, R95 ;  /* 0x0000000810107223 */ /* 0x000fe2000000005f */
[----:B------:R-:W4:Y:S01]  /*4b00*/  LDS.128 R32, [R124+0x230] ;  /* 0x000230007c207984 */ /* 0x000f220000000c00 */
[----:B------:R-:W-:Y:S01]  /*4b10*/  FFMA R221, R15, R79, R86 ;  /* 0x0000004f0fdd7223 */ /* 0x000fe20000000056 */
[C---:B------:R-:W-:Y:S01]  /*4b20*/  FFMA R95, R17.reuse, R77, R14 ;  /* 0x0000004d115f7223 */ /* 0x040fe2000000000e */
[C---:B------:R-:W-:Y:S01]  /*4b30*/  FFMA R97, R17.reuse, R21, R12 ;  /* 0x0000001511617223 */ /* 0x040fe2000000000c */
[C---:B------:R-:W-:Y:S01]  /*4b40*/  FFMA R93, R17.reuse, R25, R84 ;  /* 0x00000019115d7223 */ /* 0x040fe20000000054 */
[----:B------:R-:W4:Y:S01]  /*4b50*/  LDS.128 R12, [R120.X4+UR4+0x130] ;  /* 0x00013004780c7984 */ /* 0x000f220008004c00 */
        /* <DEDUP_REMOVED lines=16> */
[----:B------:R-:W2:Y:S01]  /*4c60*/  LDS.128 R16, [R120.X4+UR4+0x230] ;  /* 0x0002300478107984 */ /* 0x000ea20008004c00 */
        /* <DEDUP_REMOVED lines=9> */
[C---:B---3--:R-:W-:Y:S01]  /*4d00*/  FFMA R6, R80.reuse, R28, R91 ;  /* 0x0000001c50067223 */ /* 0x048fe2000000005b */
[----:B------:R-:W-:Y:S01]  /*4d10*/  LDS.128 R76, [R124+0x340] ;  /* 0x000340007c4c7984 */ /* 0x000fe20000000c00 */
[----:B-1----:R-:W-:-:S02]  /*4d20*/  FFMA R4, R80, R36, R153 ;  /* 0x0000002450047223 */ /* 0x002fc40000000099 */
[C---:B------:R-:W-:Y:S01]  /*4d30*/  FFMA R11, R81.reuse, R29, R6 ;  /* 0x0000001d510b7223 */ /* 0x040fe20000000006 */
[C---:B----4-:R-:W-:Y:S01]  /*4d40*/  FFMA R8, R80.reuse, R32, R155 ;  /* 0x0000002050087223 */ /* 0x050fe2000000009b */
[C---:B------:R-:W-:Y:S01]  /*4d50*/  FFMA R21, R81.reuse, R37, R4 ;  /* 0x0000002551157223 */ /* 0x040fe20000000004 */
[----:B------:R-:W-:Y:S01]  /*4d60*/  FFMA R80, R80, R40, R89 ;  /* 0x0000002850507223 */ /* 0x000fe20000000059 */
[----:B------:R-:W1:Y:S01]  /*4d70*/  LDS.128 R4, [R120.X4+UR4+0x330] ;  /* 0x0003300478047984 */ /* 0x000e620008004c00 */
        /* <DEDUP_REMOVED lines=22> */
[C---:B--2---:R-:W-:Y:S01]  /*4ee0*/  FFMA R20, R16.reuse, R40, R117 ;  /* 0x0000002810147223 */ /* 0x044fe20000000075 */
        /* <DEDUP_REMOVED lines=188> */
[C---:B---3--:R-:W-:Y:S01]  /*5ab0*/  FFMA R10, R12.reuse, R36, R219 ;  /* 0x000000240c0a7223 */ /* 0x048fe200000000db */
        /* <DEDUP_REMOVED lines=18> */
[C---:B--2---:R-:W-:Y:S01]  /*5be0*/  FFMA R12, R16.reuse, R36, R93 ;  /* 0x00000024100c7223 */ /* 0x044fe2000000005d */
[C---:B------:R-:W-:Y:S01]  /*5bf0*/  FFMA R221, R15.reuse, R43, R14 ;  /* 0x0000002b0fdd7223 */ /* 0x040fe2000000000e */
[----:B------:R-:W2:Y:S01]  /*5c00*/  LDS.128 R24, [R124+0x140] ;  /* 0x000140007c187984 */ /* 0x000ea20000000c00 */
[C---:B------:R-:W-:Y:S01]  /*5c10*/  FFMA R14, R16.reuse, R32, R95 ;  /* 0x00000020100e7223 */ /* 0x040fe2000000005f */
[C---:B------:R-:W-:Y:S01]  /*5c20*/  FFMA R84, R16.reuse, R40, R97 ;  /* 0x0000002810547223 */ /* 0x040fe20000000061 */
[----:B------:R-:W-:Y:S01]  /*5c30*/  FFMA R219, R15, R35, R86 ;  /* 0x000000230fdb7223 */ /* 0x000fe20000000056 */
[----:B------:R-:W4:Y:S01]  /*5c40*/  LDS.128 R20, [R124+0x240] ;  /* 0x000240007c147984 */ /* 0x000f220000000c00 */
[C---:B------:R-:W-:Y:S01]  /*5c50*/  FFMA R95, R17.reuse, R33, R14 ;  /* 0x00000021115f7223 */ /* 0x040fe2000000000e */
[C---:B------:R-:W-:Y:S01]  /*5c60*/  FFMA R97, R17.reuse, R37, R12 ;  /* 0x0000002511617223 */ /* 0x040fe2000000000c */
[----:B------:R-:W-:Y:S01]  /*5c70*/  FFMA R16, R16, R28, R99 ;  /* 0x0000001c10107223 */ /* 0x000fe20000000063 */
[----:B------:R-:W4:Y:S01]  /*5c80*/  LDS.128 R12, [R120.X4+UR4+0x140] ;  /* 0x00014004780c7984 */ /* 0x000f220008004c00 */
        /* <DEDUP_REMOVED lines=29> */
[----:B--2---:R-:W-:-:S02]  /*5e60*/  FFMA R4, R80, R24, R89 ;  /* 0x0000001850047223 */ /* 0x004fc40000000059 */
[C---:B------:R-:W-:Y:S01]  /*5e70*/  FFMA R31, R81.reuse, R9, R6 ;  /* 0x00000009511f7223 */ /* 0x040fe20000000006 */
[C---:B----4-:R-:W-:Y:S01]  /*5e80*/  FFMA R28, R80.reuse, R20, R153 ;  /* 0x00000014501c7223 */ /* 0x050fe20000000099 */
[C---:B------:R-:W-:Y:S01]  /*5e90*/  FFMA R33, R81.reuse, R25, R4 ;  /* 0x0000001951217223 */ /* 0x040fe20000000004 */
[----:B------:R-:W-:Y:S01]  /*5ea0*/  FFMA R80, R80, R76, R155 ;  /* 0x0000004c50507223 */ /* 0x000fe2000000009b */
[----:B------:R-:W2:Y:S01]  /*5eb0*/  LDS.128 R4, [R120.X4+UR4+0x340] ;  /* 0x0003400478047984 */ /* 0x000ea20008004c00 */
        /* <DEDUP_REMOVED lines=170> */
[----:B------:R-:W3:Y:S01]  /*6960*/  LDS.128 R12, [R120.X4+UR4+0x6140] ;  /* 0x00614004780c7984 */ /* 0x000ee20008004c00 */
[C---:B------:R-:W-:Y:S01]  /*6970*/  FFMA R32, R18.reuse, R22, R35 ;  /* 0x0000001612207223 */ /* 0x040fe20000000023 */
[C---:B------:R-:W-:Y:S01]  /*6980*/  FFMA R16, R18.reuse, R26, R17 ;  /* 0x0000001a12107223 */ /* 0x040fe20000000011 */
[----:B------:R-:W-:Y:S01]  /*6990*/  FFMA R18, R18, R10, R37 ;  /* 0x0000000a12127223 */ /* 0x000fe20000000025 */
[C---:B------:R-:W-:Y:S01]  /*69a0*/  FFMA R195, R19.reuse, R79, R34 ;  /* 0x0000004f13c37223 */ /* 0x040fe20000000022 */
[C---:B------:R-:W-:Y:S01]  /*69b0*/  FFMA R197, R19.reuse, R23, R32 ;  /* 0x0000001713c57223 */ /* 0x040fe20000000020 */
        /* <DEDUP_REMOVED lines=15> */
[----:B------:R-:W-:Y:S01]  /*6ab0*/  FFMA R6, R6, R26, R5 ;  /* 0x0000001a06067223 */ /* 0x000fe20000000005 */
[C---:B------:R-:W-:Y:S01]  /*6ac0*/  FFMA R201, R7.reuse, R79, R34 ;  /* 0x0000004f07c97223 */ /* 0x040fe20000000022 */
[C---:B------:R-:W-:Y:S01]  /*6ad0*/  FFMA R207, R7.reuse, R11, R4 ;  /* 0x0000000b07cf7223 */ /* 0x040fe20000000004 */
[C---:B--2---:R-:W-:Y:S01]  /*6ae0*/  FFMA R4, R28.reuse, R8, R215 ;  /* 0x000000081c047223 */ /* 0x044fe200000000d7 */
        /* <DEDUP_REMOVED lines=27> */
[----:B------:R-:W-:Y:S01]  /*6ca0*/  FFMA R13, R13, R77, R12 ;  /* 0x0000004d0d0d7223 */ /* 0x000fe2000000000c */
[C---:B------:R-:W-:Y:S01]  /*6cb0*/  FFMA R86, R14.reuse, R22, R29 ;  /* 0x000000160e567223 */ /* 0x040fe2000000001d */
[C---:B------:R-:W-:Y:S01]  /*6cc0*/  FFMA R12, R14.reuse, R10, R33 ;  /* 0x0000000a0e0c7223 */ /* 0x040fe20000000021 */
[----:B------:R-:W-:Y:S01]  /*6cd0*/  LDS.128 R80, [R120.X4+UR4+0x50] ;  /* 0x0000500478507984 */ /* 0x000fe20008004c00 */
[----:B------:R-:W-:Y:S01]  /*6ce0*/  FFMA R14, R14, R78, R13 ;  /* 0x0000004e0e0e7223 */ /* 0x000fe2000000000d */
[C---:B------:R-:W-:Y:S01]  /*6cf0*/  FFMA R221, R15.reuse, R27, R84 ;  /* 0x0000001b0fdd7223 */ /* 0x040fe20000000054 */
[C---:B------:R-:W-:Y:S01]  /*6d00*/  FFMA R223, R15.reuse, R11, R12 ;  /* 0x0000000b0fdf7223 */ /* 0x040fe2000000000c */
[----:B------:R-:W3:Y:S01]  /*6d10*/  LDS.128 R28, [R124+0x150] ;  /* 0x000150007c1c7984 */ /* 0x000ee20000000c00 */
[C---:B------:R-:W-:Y:S01]  /*6d20*/  FFMA R219, R15.reuse, R79, R14 ;  /* 0x0000004f0fdb7223 */ /* 0x040fe2000000000e */
[C---:B-1----:R-:W-:Y:S01]  /*6d30*/  FFMA R14, R16.reuse, R20, R93 ;  /* 0x00000014100e7223 */ /* 0x042fe2000000005d */
[C---:B------:R-:W-:Y:S01]  /*6d40*/  FFMA R12, R16.reuse, R24, R97 ;  /* 0x00000018100c7223 */ /* 0x040fe20000000061 */
[----:B------:R-:W1:Y:S01]  /*6d50*/  LDS.128 R36, [R124+0x50] ;  /* 0x000050007c247984 */ /* 0x000e620000000c00 */
[C---:B------:R-:W-:Y:S01]  /*6d60*/  FFMA R84, R16.reuse, R76, R95 ;  /* 0x0000004c10547223 */ /* 0x040fe2000000005f */
[----:B------:R-:W-:Y:S01]  /*6d70*/  FFMA R217, R15, R23, R86 ;  /* 0x000000170fd97223 */ /* 0x000fe20000000056 */
[C---:B------:R-:W-:Y:S01]  /*6d80*/  FFMA R95, R17.reuse, R21, R14 ;  /* 0x00000015115f7223 */ /* 0x040fe2000000000e */
[----:B------:R-:W4:Y:S01]  /*6d90*/  LDS.128 R32, [R124+0x250] ;  /* 0x000250007c207984 */ /* 0x000f220000000c00 */
[C---:B------:R-:W-:Y:S01]  /*6da0*/  FFMA R97, R17.reuse, R25, R12 ;  /* 0x0000001911617223 */ /* 0x040fe2000000000c */
[----:B------:R-:W-:Y:S01]  /*6db0*/  FFMA R16, R16, R8, R99 ;  /* 0x0000000810107223 */ /* 0x000fe20000000063 */
[C---:B------:R-:W-:Y:S01]  /*6dc0*/  FFMA R93, R17.reuse, R77, R84 ;  /* 0x0000004d115d7223 */ /* 0x040fe20000000054 */
[----:B------:R-:W4:Y:S01]  /*6dd0*/  LDS.128 R12, [R120.X4+UR4+0x150] ;  /* 0x00015004780c7984 */ /* 0x000f220008004c00 */
        /* <DEDUP_REMOVED lines=10> */
[C---:B------:R-:W-:Y:S01]  /*6e80*/  FFMA R97, R19.reuse, R27, R16 ;  /* 0x0000001b13617223 */ /* 0x040fe20000000010 */
        /* <DEDUP_REMOVED lines=15> */
[----:B------:R-:W-:Y:S01]  /*6f80*/  LDS.128 R76, [R124+0x360] ;  /* 0x000360007c4c7984 */ /* 0x000fe20000000c00 */
[C---:B---3--:R-:W-:Y:S01]  /*6f90*/  FFMA R6, R80.reuse, R28, R153 ;  /* 0x0000001c50067223 */ /* 0x048fe20000000099 */
[----:B-1----:R-:W-:-:S03]  /*6fa0*/  FFMA R4, R80, R36, R91 ;  /* 0x0000002450047223 */ /* 0x002fc6000000005b */
[C---:B------:R-:W-:Y:S01]  /*6fb0*/  FFMA R11, R81.reuse, R29, R6 ;  /* 0x0000001d510b7223 */ /* 0x040fe20000000006 */
[----:B----4-:R-:W-:Y:S01]  /*6fc0*/  FFMA R8, R80, R32, R89 ;  /* 0x0000002050087223 */ /* 0x010fe20000000059 */
[C---:B------:R-:W-:Y:S02]  /*6fd0*/  FFMA R21, R81.reuse, R37, R4 ;  /* 0x0000002551157223 */ /* 0x040fe40000000004 */
[C---:B------:R-:W-:Y:S01]  /*6fe0*/  FFMA R10, R82.reuse, R30, R11 ;  /* 0x0000001e520a7223 */ /* 0x040fe2000000000b */
[----:B------:R-:W1:Y:S01]  /*6ff0*/  LDS.128 R4, [R120.X4+UR4+0x350] ;  /* 0x0003500478047984 */ /* 0x000e620008004c00 */
[----:B------:R-:W-:Y:S01]  /*7000*/  FFMA R9, R81, R33, R8 ;  /* 0x0000002151097223 */ /* 0x000fe20000000008 */
[----:B------:R-:W-:Y:S01]  /*7010*/  FFMA R8, R82, R38, R21 ;  /* 0x0000002652087223 */ /* 0x000fe20000000015 */
[C---:B------:R-:W-:Y:S01]  /*7020*/  FFMA R153, R83.reuse, R31, R10 ;  /* 0x0000001f53997223 */ /* 0x040fe2000000000a */
[----:B------:R-:W-:Y:S01]  /*7030*/  FFMA R10, R12, R32, R145 ;  /* 0x000000200c0a7223 */ /* 0x000fe20000000091 */
[----:B------:R-:W-:Y:S01]  /*7040*/  FFMA R20, R82, R34, R9 ;  /* 0x0000002252147223 */ /* 0x000fe20000000009 */
[----:B------:R-:W-:Y:S01]  /*7050*/  FFMA R89, R83, R39, R8 ;  /* 0x0000002753597223 */ /* 0x000fe20000000008 */
[C---:B------:R-:W-:Y:S01]  /*7060*/  FFMA R8, R12.reuse, R28, R143 ;  /* 0x0000001c0c087223 */ /* 0x040fe2000000008f */
[----:B------:R-:W-:Y:S01]  /*7070*/  FFMA R23, R13, R33, R10 ;  /* 0x000000210d177223 */ /* 0x000fe2000000000a */
[----:B------:R-:W-:Y:S01]  /*7080*/  FFMA R91, R83, R35, R20 ;  /* 0x00000023535b7223 */ /* 0x000fe20000000014 */
[C---:B------:R-:W-:Y:S01]  /*7090*/  FFMA R20, R12.reuse, R40, R141 ;  /* 0x000000280c147223 */ /* 0x040fe2000000008d */
[----:B------:R-:W-:Y:S01]  /*70a0*/  FFMA R12, R12, R36, R147 ;  /* 0x000000240c0c7223 */ /* 0x000fe20000000093 */
[C---:B------:R-:W-:Y:S01]  /*70b0*/  FFMA R25, R13.reuse, R29, R8 ;  /* 0x0000001d0d197223 */ /* 0x040fe20000000008 */
[----:B------:R-:W-:Y:S01]  /*70c0*/  FFMA R80, R80, R40, R155 ;  /* 0x0000002850507223 */ /* 0x000fe2000000009b */
        /* <DEDUP_REMOVED lines=177> */
[----:B------:R-:W-:Y:S01]  /*7be0*/  FFMA R6, R6, R30, R5 ;  /* 0x0000001e06067223 */ /* 0x000fe20000000005 */
        /* <DEDUP_REMOVED lines=16> */
[----:B------:R-:W-:Y:S01]  /*7cf0*/  FFMA R81, R81, R41, R80 ;  /* 0x0000002951517223 */ /* 0x000fe20000000050 */
        /* <DEDUP_REMOVED lines=23> */
[C---:B--2---:R-:W-:Y:S01]  /*7e70*/  FFMA R14, R16.reuse, R32, R95 ;  /* 0x00000020100e7223 */ /* 0x044fe2000000005f */
[C---:B------:R-:W-:Y:S01]  /*7e80*/  FFMA R12, R16.reuse, R28, R97 ;  /* 0x0000001c100c7223 */ /* 0x040fe20000000061 */
[----:B------:R-:W2:Y:S01]  /*7e90*/  LDS.128 R24, [R124+0x60] ;  /* 0x000060007c187984 */ /* 0x000ea20000000c00 */
[----:B------:R-:W-:Y:S01]  /*7ea0*/  FFMA R221, R15, R35, R86 ;  /* 0x000000230fdd7223 */ /* 0x000fe20000000056 */
[C---:B------:R-:W-:Y:S01]  /*7eb0*/  FFMA R84, R16.reuse, R40, R93 ;  /* 0x0000002810547223 */ /* 0x040fe2000000005d */
        /* <DEDUP_REMOVED lines=9> */
[----:B------:R-:W-:Y:S01]  /*7f50*/  FFMA R16, R18, R30, R97 ;  /* 0x0000001e12107223 */ /* 0x000fe20000000061 */
[----:B-1----:R-:W-:Y:S01]  /*7f60*/  FFMA R28, R4, R28, R225 ;  /* 0x0000001c041c7223 */ /* 0x002fe200000000e1 */
[----:B------:R-:W-:Y:S01]  /*7f70*/  FFMA R18, R18, R38, R17 ;  /* 0x0000002612127223 */ /* 0x000fe20000000011 */
[C---:B------:R-:W-:Y:S01]  /*7f80*/  FFMA R40, R4.reuse, R40, R85 ;  /* 0x0000002804287223 */ /* 0x040fe20000000055 */
[C---:B------:R-:W-:Y:S01]  /*7f90*/  FFMA R32, R4.reuse, R32, R87 ;  /* 0x0000002004207223 */ /* 0x040fe20000000057 */
[C---:B------:R-:W-:Y:S01]  /*7fa0*/  FFMA R95, R19.reuse, R43, R86 ;  /* 0x0000002b135f7223 */ /* 0x040fe20000000056 */
[C---:B------:R-:W-:Y:S01]  /*7fb0*/  FFMA R93, R19.reuse, R35, R84 ;  /* 0x00000023135d7223 */ /* 0x040fe20000000054 */
[C---:B------:R-:W-:Y:S01]  /*7fc0*/  FFMA R97, R19.reuse, R31, R16 ;  /* 0x0000001f13617223 */ /* 0x040fe20000000010 */
        /* <DEDUP_REMOVED lines=17> */
[----:B--2---:R-:W-:-:S03]  /*80e0*/  FFMA R4, R80, R24, R89 ;  /* 0x0000001850047223 */ /* 0x004fc60000000059 */
[C---:B------:R-:W-:Y:S01]  /*80f0*/  FFMA R31, R81.reuse, R9, R6 ;  /* 0x00000009511f7223 */ /* 0x040fe20000000006 */
[----:B----4-:R-:W-:Y:S01]  /*8100*/  FFMA R28, R80, R20, R91 ;  /* 0x00000014501c7223 */ /* 0x010fe2000000005b */
[C---:B------:R-:W-:Y:S02]  /*8110*/  FFMA R33, R81.reuse, R25, R4 ;  /* 0x0000001951217223 */ /* 0x040fe40000000004 */
[C---:B------:R-:W-:Y:S01]  /*8120*/  FFMA R30, R82.reuse, R10, R31 ;  /* 0x0000000a521e7223 */ /* 0x040fe2000000001f */
[----:B------:R-:W2:Y:S01]  /*8130*/  LDS.128 R4, [R120.X4+UR4+0x360] ;  /* 0x0003600478047984 */ /* 0x000ea20008004c00 */
        /* <DEDUP_REMOVED lines=246> */
[----:B--2---:R-:W-:Y:S01]  /*90a0*/  FFMA R8, R4, R8, R225 ;  /* 0x0000000804087223 */ /* 0x004fe200000000e1 */
        /* <DEDUP_REMOVED lines=1343> */
[----:B------:R-:W-:Y:S01]  /*e4a0*/  FFMA R81, R81, R41, R80 ;  /* 0x0000002951517223 */ /* 0x000fe20000000050 */
[C---:B---3--:R-:W-:Y:S01]  /*e4b0*/  FFMA R8, R12.reuse, R36, R223 ;  /* 0x000000240c087223 */ /* 0x048fe200000000df */
[C---:B------:R-:W-:Y:S01]  /*e4c0*/  FFMA R10, R12.reuse, R28, R221 ;  /* 0x0000001c0c0a7223 */ /* 0x040fe200000000dd */
[----:B------:R-:W-:Y:S01]  /*e4d0*/  FFMA R20, R12, R32, R217 ;  /* 0x000000200c147223 */ /* 0x000fe200000000d9 */
[----:B------:R-:W-:Y:S01]  /*e4e0*/  FFMA R211, R11, R43, R22 ;  /* 0x0000002b0bd37223 */ /* 0x000fe20000000016 */
[----:B------:R-:W-:Y:S01]  /*e4f0*/  FFMA R82, R82, R42, R81 ;  /* 0x0000002a52527223 */ /* 0x000fe20000000051 */
[----:B------:R-:W-:Y:S01]  /*e500*/  FFMA R12, R12, R40, R219 ;  /* 0x000000280c0c7223 */ /* 0x000fe200000000db */
        /* <DEDUP_REMOVED lines=8> */
[----:B------:R-:W-:Y:S01]  /*e590*/  LDS.128 R24, [R124+0x1c0] ;  /* 0x0001c0007c187984 */ /* 0x000fe20000000c00 */
[----:B------:R-:W-:Y:S01]  /*e5a0*/  FFMA R14, R14, R42, R13 ;  /* 0x0000002a0e0e7223 */ /* 0x000fe2000000000d */
[C---:B------:R-:W-:Y:S01]  /*e5b0*/  FFMA R223, R15.reuse, R39, R12 ;  /* 0x000000270fdf7223 */ /* 0x040fe2000000000c */
[C---:B--2---:R-:W-:Y:S01]  /*e5c0*/  FFMA R12, R16.reuse, R28, R95 ;  /* 0x0000001c100c7223 */ /* 0x044fe2000000005f */
[----:B------:R-:W2:Y:S01]  /*e5d0*/  LDS.128 R8, [R120.X4+UR4+0xc0] ;  /* 0x0000c00478087984 */ /* 0x000ea20008004c00 */
[C---:B------:R-:W-:Y:S01]  /*e5e0*/  FFMA R217, R15.reuse, R43, R14 ;  /* 0x0000002b0fd97223 */ /* 0x040fe2000000000e */
[C---:B------:R-:W-:Y:S01]  /*e5f0*/  FFMA R14, R16.reuse, R32, R93 ;  /* 0x00000020100e7223 */ /* 0x040fe2000000005d */
[C---:B------:R-:W-:Y:S01]  /*e600*/  FFMA R219, R15.reuse, R31, R20 ;  /* 0x0000001f0fdb7223 */ /* 0x040fe20000000014 */
[----:B------:R-:W3:Y:S01]  /*e610*/  LDS.128 R76, [R124+0x2c0] ;  /* 0x0002c0007c4c7984 */ /* 0x000ee20000000c00 */
        /* <DEDUP_REMOVED lines=34> */
[----:B------:R-:W-:Y:S01]  /*e840*/  LDS.128 R32, [R120.X4+UR4+0x63c0] ;  /* 0x0063c00478207984 */ /* 0x000fe20008004c00 */
[----:B--2---:R-:W-:-:S03]  /*e850*/  FFMA R6, R8, R24, R153 ;  /* 0x0000001808067223 */ /* 0x004fc60000000099 */
[----:B------:R-:W-:Y:S01]  /*e860*/  LDS.128 R36, [R120.X4+UR4+0xd0] ;  /* 0x0000d00478247984 */ /* 0x000fe20008004c00 */
[C---:B---3--:R-:W-:Y:S01]  /*e870*/  FFMA R20, R8.reuse, R76, R91 ;  /* 0x0000004c08147223 */ /* 0x048fe2000000005b */
[C---:B------:R-:W-:Y:S01]  /*e880*/  FFMA R23, R9.reuse, R25, R6 ;  /* 0x0000001909177223 */ /* 0x040fe20000000006 */
[C---:B----4-:R-:W-:Y:S01]  /*e890*/  FFMA R4, R8.reuse, R80, R89 ;  /* 0x0000005008047223 */ /* 0x050fe20000000059 */
        /* <DEDUP_REMOVED lines=105> */
[-C--:B------:R-:W-:Y:S01]  /*ef30*/  FFMA R165, R15, R87.reuse, R22 ;  /* 0x000000570fa57223 */ /* 0x080fe20000000016 */
[C---:B------:R-:W-:Y:S01]  /*ef40*/  FFMA R22, R18.reuse, R86, R21 ;  /* 0x0000005612167223 */ /* 0x040fe20000000015 */
        /* <DEDUP_REMOVED lines=70> */
[----:B------:R-:W-:Y:S01]  /*f3b0*/  FFMA R14, R18, R78, R15 ;  /* 0x0000004e120e7223 */ /* 0x000fe2000000000f */
[C---:B------:R-:W-:Y:S01]  /*f3c0*/  FFMA R237, R19.reuse, R27, R12 ;  /* 0x0000001b13ed7223 */ /* 0x040fe2000000000c */
[----:B-1----:R-:W-:Y:S01]  /*f3d0*/  FFMA R12, R4, R80, R207 ;  /* 0x00000050040c7223 */ /* 0x002fe200000000cf */
[C---:B------:R-:W-:Y:S01]  /*f3e0*/  FFMA R241, R19.reuse, R87, R16 ;  /* 0x0000005713f17223 */ /* 0x040fe20000000010 */
[----:B------:R-:W-:Y:S01]  /*f3f0*/  FFMA R197, R19, R79, R14 ;  /* 0x0000004f13c57223 */ /* 0x000fe2000000000e */
        /* <DEDUP_REMOVED lines=10> */
[C---:B------:R-:W-:Y:S01]  /*f4a0*/  FFMA R14, R6.reuse, R86, R13 ;  /* 0x00000056060e7223 */ /* 0x040fe2000000000d */
[----:B------:R-:W1:Y:S01]  /*f4b0*/  LDS.128 R16, [R120.X4+UR4+0x62c0] ;  /* 0x0062c00478107984 */ /* 0x000e620008004c00 */
        /* <DEDUP_REMOVED lines=33> */
[----:B------:R-:W2:Y:S01]  /*f6d0*/  LDS.128 R20, [R124+0x1d0] ;  /* 0x0001d0007c147984 */ /* 0x000ea20000000c00 */
        /* <DEDUP_REMOVED lines=42> */
[----:B------:R-:W-:Y:S01]  /*f980*/  FFMA R215, R35, R83, R34 ;  /* 0x0000005323d77223 */ /* 0x000fe20000000022 */
[C---:B---3--:R-:W-:Y:S01]  /*f990*/  FFMA R24, R36.reuse, R4, R153 ;  /* 0x0000000424187223 */ /* 0x048fe20000000099 */
[C---:B------:R-:W-:Y:S01]  /*f9a0*/  FFMA R35, R37.reuse, R21, R26 ;  /* 0x0000001525237223 */ /* 0x040fe2000000001a */
[----:B------:R-:W-:Y:S01]  /*f9b0*/  LDS.128 R180, [R120.X4+UR4+0x41d0] ;  /* 0x0041d00478b47984 */ /* 0x000fe20008004c00 */
[----:B-1----:R-:W-:Y:S01]  /*f9c0*/  FFMA R32, R36, R8, R89 ;  /* 0x0000000824207223 */ /* 0x002fe20000000059 */
[C---:B------:R-:W-:Y:S01]  /*f9d0*/  FFMA R41, R37.reuse, R5, R24 ;  /* 0x0000000525297223 */ /* 0x040fe20000000018 */
[----:B------:R-:W-:Y:S01]  /*f9e0*/  FFMA R34, R38, R22, R35 ;  /* 0x0000001626227223 */ /* 0x000fe20000000023 */
[----:B------:R-:W1:Y:S01]  /*f9f0*/  LDS.128 R24, [R120.X4+UR4+0x3d0] ;  /* 0x0003d00478187984 */ /* 0x000e620008004c00 */
[----:B----4-:R-:W-:Y:S01]  /*fa00*/  FFMA R36, R36, R12, R155 ;  /* 0x0000000c24247223 */ /* 0x010fe2000000009b */
        /* <DEDUP_REMOVED lines=118> */
[----:B------:R-:W1:Y:S01]  /*10170*/  LDS.128 R172, [R120.X4+UR4+0x42d0] ;  /* 0x0042d00478ac7984 */ /* 0x000e620008004c00 */
        /* <DEDUP_REMOVED lines=13> */
[----:B------:R-:W-:Y:S01]  /*10250*/  FFMA R24, R32, R12, R229 ;  /* 0x0000000c20187223 */ /* 0x000fe200000000e5 */
[----:B------:R-:W2:Y:S01]  /*10260*/  LDS.128 R16, [R120.X4+UR4+0x43d0] ;  /* 0x0043d00478107984 */ /* 0x000ea20008004c00 */
[----:B------:R-:W-:Y:S01]  /*10270*/  FFMA R26, R34, R10, R27 ;  /* 0x0000000a221a7223 */ /* 0x000fe2000000001b */
[----:B------:R-:W-:Y:S01]  /*10280*/  FFMA R32, R32, R4, R231 ;  /* 0x0000000420207223 */ /* 0x000fe200000000e7 */
        /* <DEDUP_REMOVED lines=20> */
[----:B------:R-:W3:Y:S01]  /*103d0*/  LDS.128 R148, [R120.X4+UR4+0x61d0] ;  /* 0x0061d00478947984 */ /* 0x000ee20008004c00 */
        /* <DEDUP_REMOVED lines=59> */
[----:B------:R-:W-:Y:S01]  /*10790*/  LDS.128 R76, [R120.X4+UR4+0xe0] ;  /* 0x0000e004784c7984 */ /* 0x000fe20008004c00 */
[----:B------:R-:W-:Y:S01]  /*107a0*/  FFMA R149, R149, R13, R148 ;  /* 0x0000000d95957223 */ /* 0x000fe20000000094 */
[C---:B------:R-:W-:Y:S01]  /*107b0*/  FFMA R36, R150.reuse, R6, R25 ;  /* 0x0000000696247223 */ /* 0x040fe20000000019 */
[----:B------:R-:W-:Y:S01]  /*107c0*/  FFMA R33, R33, R5, R32 ;  /* 0x0000000521217223 */ /* 0x000fe20000000020 */
[----:B------:R-:W3:Y:S01]  /*107d0*/  LDS.128 R16, [R124+0x1e0] ;  /* 0x0001e0007c107984 */ /* 0x000ee20000000c00 */
[----:B------:R-:W-:Y:S01]  /*107e0*/  FFMA R150, R150, R14, R149 ;  /* 0x0000000e96967223 */ /* 0x000fe20000000095 */
[C---:B------:R-:W-:Y:S01]  /*107f0*/  FFMA R147, R151.reuse, R11, R108 ;  /* 0x0000000b97937223 */ /* 0x040fe2000000006c */
[C---:B------:R-:W-:Y:S01]  /*10800*/  FFMA R149, R151.reuse, R23, R38 ;  /* 0x0000001797957223 */ /* 0x040fe20000000026 */
[----:B------:R-:W4:Y:S01]  /*10810*/  LDS.128 R28, [R124+0xe0] ;  /* 0x0000e0007c1c7984 */ /* 0x000f220000000c00 */
[C---:B------:R-:W-:Y:S01]  /*10820*/  FFMA R145, R151.reuse, R15, R150 ;  /* 0x0000000f97917223 */ /* 0x040fe20000000096 */
[-C--:B------:R-:W-:Y:S01]  /*10830*/  FFMA R151, R151, R7.reuse, R36 ;  /* 0x0000000797977223 */ /* 0x080fe20000000024 */
[----:B------:R-:W-:Y:S01]  /*10840*/  FFMA R34, R34, R6, R33 ;  /* 0x0000000622227223 */ /* 0x000fe20000000021 */
[----:B------:R-:W4:Y:S01]  /*10850*/  LDS.128 R24, [R124+0x2e0] ;  /* 0x0002e0007c187984 */ /* 0x000f220000000c00 */
[C---:B-1----:R-:W-:Y:S01]  /*10860*/  FFMA R38, R40.reuse, R8, R95 ;  /* 0x0000000828267223 */ /* 0x042fe2000000005f */
[C---:B------:R-:W-:Y:S01]  /*10870*/  FFMA R36, R40.reuse, R20, R97 ;  /* 0x0000001428247223 */ /* 0x040fe20000000061 */
[C---:B------:R-:W-:Y:S01]  /*10880*/  FFMA R108, R40.reuse, R12, R93 ;  /* 0x0000000c286c7223 */ /* 0x040fe2000000005d */
[----:B------:R-:W-:Y:S01]  /*10890*/  FFMA R231, R35, R7, R34 ;  /* 0x0000000723e77223 */ /* 0x000fe20000000022 */
[----:B------:R-:W-:Y:S01]  /*108a0*/  FFMA R40, R40, R4, R99 ;  /* 0x0000000428287223 */ /* 0x000fe20000000063 */
[C---:B------:R-:W-:Y:S01]  /*108b0*/  FFMA R95, R41.reuse, R9, R38 ;  /* 0x00000009295f7223 */ /* 0x040fe20000000026 */
[C---:B------:R-:W-:Y:S01]  /*108c0*/  FFMA R97, R41.reuse, R21, R36 ;  /* 0x0000001529617223 */ /* 0x040fe20000000024 */
[----:B------:R-:W1:Y:S01]  /*108d0*/  LDS.128 R32, [R124+0x3e0] ;  /* 0x0003e0007c207984 */ /* 0x000e620000000c00 */
[C---:B------:R-:W-:Y:S01]  /*108e0*/  FFMA R93, R41.reuse, R13, R108 ;  /* 0x0000000d295d7223 */ /* 0x040fe2000000006c */
[----:B------:R-:W-:Y:S01]  /*108f0*/  FFMA R41, R41, R5, R40 ;  /* 0x0000000529297223 */ /* 0x000fe20000000028 */
[C---:B------:R-:W-:Y:S01]  /*10900*/  FFMA R108, R42.reuse, R10, R95 ;  /* 0x0000000a2a6c7223 */ /* 0x040fe2000000005f */
[----:B------:R-:W1:Y:S01]  /*10910*/  LDS.128 R36, [R120.X4+UR4+0x1e0] ;  /* 0x0001e00478247984 */ /* 0x000e620008004c00 */
[C---:B------:R-:W-:Y:S01]  /*10920*/  FFMA R110, R42.reuse, R14, R93 ;  /* 0x0000000e2a6e7223 */ /* 0x040fe2000000005d */
[C---:B------:R-:W-:Y:S01]  /*10930*/  FFMA R40, R42.reuse, R22, R97 ;  /* 0x000000162a287223 */ /* 0x040fe20000000061 */
[----:B------:R-:W-:Y:S01]  /*10940*/  FFMA R42, R42, R6, R41 ;  /* 0x000000062a2a7223 */ /* 0x000fe20000000029 */
[C---:B--2---:R-:W-:Y:S01]  /*10950*/  FFMA R4, R80.reuse, R4, R215 ;  /* 0x0000000450047223 */ /* 0x044fe200000000d7 */
[C---:B------:R-:W-:Y:S01]  /*10960*/  FFMA R153, R43.reuse, R15, R110 ;  /* 0x0000000f2b997223 */ /* 0x040fe2000000006e */
[C---:B------:R-:W-:Y:S01]  /*10970*/  FFMA R155, R43.reuse, R11, R108 ;  /* 0x0000000b2b9b7223 */ /* 0x040fe2000000006c */
[----:B------:R-:W-:Y:S01]  /*10980*/  FFMA R157, R43, R23, R40 ;  /* 0x000000172b9d7223 */ /* 0x000fe20000000028 */
[----:B------:R-:W-:Y:S01]  /*10990*/  FFMA R5, R81, R5, R4 ;  /* 0x0000000551057223 */ /* 0x000fe20000000004 */
[----:B------:R-:W-:Y:S01]  /*109a0*/  FFMA R167, R43, R7, R42 ;  /* 0x000000072ba77223 */ /* 0x000fe2000000002a */
[----:B------:R-:W-:Y:S01]  /*109b0*/  FFMA R8, R80, R8, R85 ;  /* 0x0000000850087223 */ /* 0x000fe20000000055 */
[----:B------:R-:W2:Y:S01]  /*109c0*/  LDS.128 R40, [R120.X4+UR4+0x2e0] ;  /* 0x0002e00478287984 */ /* 0x000ea20008004c00 */
[----:B------:R-:W-:Y:S01]  /*109d0*/  FFMA R6, R82, R6, R5 ;  /* 0x0000000652067223 */ /* 0x000fe20000000005 */
[----:B------:R-:W-:Y:S01]  /*109e0*/  FFMA R12, R80, R12, R87 ;  /* 0x0000000c500c7223 */ /* 0x000fe20000000057 */
[----:B------:R-:W-:Y:S01]  /*109f0*/  FFMA R9, R81, R9, R8 ;  /* 0x0000000951097223 */ /* 0x000fe20000000008 */
[-C--:B------:R-:W-:Y:S01]  /*10a00*/  FFMA R183, R183, R7.reuse, R182 ;  /* 0x00000007b7b77223 */ /* 0x080fe200000000b6 */
[----:B------:R-:W-:Y:S01]  /*10a10*/  FFMA R191, R83, R7, R6 ;  /* 0x0000000753bf7223 */ /* 0x000fe20000000006 */
[----:B------:R-:W-:Y:S01]  /*10a20*/  FFMA R13, R81, R13, R12 ;  /* 0x0000000d510d7223 */ /* 0x000fe2000000000c */
[----:B------:R-:W-:Y:S01]  /*10a30*/  FFMA R10, R82, R10, R9 ;  /* 0x0000000a520a7223 */ /* 0x000fe20000000009 */
[----:B------:R-:W-:Y:S01]  /*10a40*/  FFMA R175, R175, R7, R174 ;  /* 0x00000007afaf7223 */ /* 0x000fe200000000ae */
[----:B---3--:R-:W-:Y:S01]  /*10a50*/  FFMA R6, R76, R16, R205 ;  /* 0x000000104c067223 */ /* 0x008fe200000000cd */
[----:B------:R-:W-:Y:S01]  /*10a60*/  FFMA R14, R82, R14, R13 ;  /* 0x0000000e520e7223 */ /* 0x000fe2000000000d */
[----:B------:R-:W-:Y:S01]  /*10a70*/  FFMA R187, R83, R11, R10 ;  /* 0x0000000b53bb7223 */ /* 0x000fe2000000000a */
[----:B------:R-:W-:Y:S01]  /*10a80*/  FFMA R20, R80, R20, R185 ;  /* 0x0000001450147223 */ /* 0x000fe200000000b9 */
[C---:B----4-:R-:W-:Y:S01]  /*10a90*/  FFMA R4, R76.reuse, R28, R91 ;  /* 0x0000001c4c047223 */ /* 0x050fe2000000005b */
[----:B------:R-:W-:Y:S01]  /*10aa0*/  FFMA R11, R77, R17, R6 ;  /* 0x000000114d0b7223 */ /* 0x000fe20000000006 */
[----:B------:R-:W-:Y:S01]  /*10ab0*/  FFMA R185, R83, R15, R14 ;  /* 0x0000000f53b97223 */ /* 0x000fe2000000000e */
[----:B------:R-:W-:Y:S01]  /*10ac0*/  FFMA R21, R81, R21, R20 ;  /* 0x0000001551157223 */ /* 0x000fe20000000014 */
[C---:B------:R-:W-:Y:S01]  /*10ad0*/  FFMA R13, R77.reuse, R29, R4 ;  /* 0x0000001d4d0d7223 */ /* 0x040fe20000000004 */
[----:B------:R-:W-:Y:S01]  /*10ae0*/  FFMA R8, R76, R24, R89 ;  /* 0x000000184c087223 */ /* 0x000fe20000000059 */
[----:B------:R-:W3:Y:S01]  /*10af0*/  LDS.128 R4, [R120.X4+UR4+0x3e0] ;  /* 0x0003e00478047984 */ /* 0x000ee20008004c00 */
        /* <DEDUP_REMOVED lines=8> */
[----:B-1----:R-:W-:Y:S01]  /*10b80*/  FFMA R76, R76, R32, R211 ;  /* 0x000000204c4c7223 */ /* 0x002fe200000000d3 */
        /* <DEDUP_REMOVED lines=12> */
[C---:B------:R-:W-:Y:S01]  /*10c50*/  FFMA R237, R39.reuse, R27, R14 ;  /* 0x0000001b27ed7223 */ /* 0x040fe2000000000e */
[----:B------:R-:W1:Y:S01]  /*10c60*/  LDS.128 R8, [R120.X4+UR4+0x20e0] ;  /* 0x0020e00478087984 */ /* 0x000e620008004c00 */
[C---:B------:R-:W-:Y:S01]  /*10c70*/  FFMA R241, R39.reuse, R35, R20 ;  /* 0x0000002327f17223 */ /* 0x040fe20000000014 */
[C---:B--2---:R-:W-:Y:S01]  /*10c80*/  FFMA R20, R40.reuse, R32, R119 ;  /* 0x0000002028147223 */ /* 0x044fe20000000077 */
        /* <DEDUP_REMOVED lines=8> */
[----:B------:R-:W-:Y:S01]  /*10d10*/  FFMA R37, R41, R17, R12 ;  /* 0x0000001129257223 */ /* 0x000fe2000000000c */
[----:B------:R-:W-:Y:S01]  /*10d20*/  FFMA R245, R39, R31, R38 ;  /* 0x0000001f27f57223 */ /* 0x000fe20000000026 */
[----:B------:R-:W2:Y:S01]  /*10d30*/  LDS.128 R12, [R120.X4+UR4+0x21e0] ;  /* 0x0021e004780c7984 */ /* 0x000ea20008004c00 */
[----:B------:R-:W-:Y:S01]  /*10d40*/  FFMA R227, R43, R35, R36 ;  /* 0x000000232be37223 */ /* 0x000fe20000000024 */
[----:B------:R-:W-:Y:S01]  /*10d50*/  FFMA R20, R42, R18, R37 ;  /* 0x000000122a147223 */ /* 0x000fe20000000025 */
[----:B------:R-:W-:Y:S01]  /*10d60*/  FFMA R77, R77, R33, R76 ;  /* 0x000000214d4d7223 */ /* 0x000fe2000000004c */
[----:B---3--:R-:W-:Y:S01]  /*10d70*/  FFMA R36, R4, R32, R115 ;  /* 0x0000002004247223 */ /* 0x008fe20000000073 */
[----:B------:R-:W-:Y:S01]  /*10d80*/  FFMA R22, R42, R26, R23 ;  /* 0x0000001a2a167223 */ /* 0x000fe20000000017 */
[----:B------:R-:W-:Y:S01]  /*10d90*/  FFMA R41, R41, R29, R40 ;  /* 0x0000001d29297223 */ /* 0x000fe20000000028 */
[----:B------:R-:W-:Y:S01]  /*10da0*/  FFMA R78, R78, R34, R77 ;  /* 0x000000224e4e7223 */ /* 0x000fe2000000004d */
[----:B------:R-:W-:Y:S01]  /*10db0*/  FFMA R21, R5, R33, R36 ;  /* 0x0000002105157223 */ /* 0x000fe20000000024 */
[----:B------:R-:W-:Y:S01]  /*10dc0*/  FFMA R225, R43, R27, R22 ;  /* 0x0000001b2be17223 */ /* 0x000fe20000000016 */
[----:B------:R-:W3:Y:S01]  /*10dd0*/  LDS.128 R36, [R120.X4+UR4+0x22e0] ;  /* 0x0022e00478247984 */ /* 0x000ee20008004c00 */
[----:B------:R-:W-:Y:S01]  /*10de0*/  FFMA R247, R79, R35, R78 ;  /* 0x000000234ff77223 */ /* 0x000fe2000000004e */
[----:B------:R-:W-:Y:S01]  /*10df0*/  FFMA R89, R43, R19, R20 ;  /* 0x000000132b597223 */ /* 0x000fe20000000014 */
[C---:B------:R-:W-:Y:S01]  /*10e00*/  FFMA R22, R4.reuse, R24, R113 ;  /* 0x0000001804167223 */ /* 0x040fe20000000071 */
[----:B------:R-:W4:Y:S01]  /*10e10*/  LDS.128 R76, [R120.X4+UR4+0x23e0] ;  /* 0x0023e004784c7984 */ /* 0x000f220008004c00 */
        /* <DEDUP_REMOVED lines=24> */
[----:B------:R-:W-:Y:S01]  /*10fa0*/  FFMA R8, R10, R34, R5 ;  /* 0x000000220a087223 */ /* 0x000fe20000000005 */
[C---:B--2---:R-:W-:Y:S01]  /*10fb0*/  FFMA R98, R12.reuse, R28, R98 ;  /* 0x0000001c0c627223 */ /* 0x044fe20000000062 */
[C---:B------:R-:W-:Y:S01]  /*10fc0*/  FFMA R92, R12.reuse, R32, R92 ;  /* 0x000000200c5c7223 */ /* 0x040fe2000000005c */
[----:B------:R-:W-:Y:S01]  /*10fd0*/  FFMA R94, R12, R24, R94 ;  /* 0x000000180c5e7223 */ /* 0x000fe2000000005e */
[C---:B------:R-:W-:Y:S01]  /*10fe0*/  FFMA R6, R10.reuse, R26, R7 ;  /* 0x0000001a0a067223 */ /* 0x040fe20000000007 */
[----:B------:R-:W-:Y:S01]  /*10ff0*/  FFMA R10, R10, R18, R9 ;  /* 0x000000120a0a7223 */ /* 0x000fe20000000009 */
[----:B------:R-:W-:Y:S01]  /*11000*/  FFMA R96, R12, R16, R96 ;  /* 0x000000100c607223 */ /* 0x000fe20000000060 */
        /* <DEDUP_REMOVED lines=17> */
[----:B------:R-:W-:Y:S01]  /*11120*/  FFMA R100, R36, R32, R100 ;  /* 0x0000002024647223 */ /* 0x000fe20000000064 */
        /* <DEDUP_REMOVED lines=8> */
[----:B------:R-:W-:Y:S01]  /*111b0*/  LDS.128 R112, [R120.X4+UR4+0xf0] ;  /* 0x0000f00478707984 */ /* 0x000fe20008004c00 */
[----:B------:R-:W-:Y:S01]  /*111c0*/  FFMA R119, R15, R19, R14 ;  /* 0x000000130f777223 */ /* 0x000fe2000000000e */
[----:B------:R-:W-:Y:S01]  /*111d0*/  FFMA R37, R37, R33, R100 ;  /* 0x0000002125257223 */ /* 0x000fe20000000064 */
[C---:B------:R-:W-:Y:S01]  /*111e0*/  FFMA R197, R39.reuse, R19, R40 ;  /* 0x0000001327c57223 */ /* 0x040fe20000000028 */
[----:B------:R-:W2:Y:S01]  /*111f0*/  LDS.128 R8, [R124+0x2f0] ;  /* 0x0002f0007c087984 */ /* 0x000ea20000000c00 */
[----:B----4-:R-:W-:Y:S01]  /*11200*/  FFMA R40, R76, R32, R105 ;  /* 0x000000204c287223 */ /* 0x010fe20000000069 */
[----:B------:R-:W-:Y:S01]  /*11210*/  FFMA R38, R38, R34, R37 ;  /* 0x0000002226267223 */ /* 0x000fe20000000025 */
[----:B------:R-:W-:Y:S01]  /*11220*/  FFMA R207, R39, R27, R42 ;  /* 0x0000001b27cf7223 */ /* 0x000fe2000000002a */
[----:B------:R-:W3:Y:S01]  /*11230*/  LDS.128 R4, [R124+0x1f0] ;  /* 0x0001f0007c047984 */ /* 0x000ee20000000c00 */
[----:B------:R-:W-:Y:S01]  /*11240*/  FFMA R37, R77, R33, R40 ;  /* 0x000000214d257223 */ /* 0x000fe20000000028 */
[C---:B------:R-:W-:Y:S01]  /*11250*/  FFMA R209, R39.reuse, R35, R38 ;  /* 0x0000002327d17223 */ /* 0x040fe20000000026 */
[----:B------:R-:W-:Y:S01]  /*11260*/  FFMA R223, R39, R31, R36 ;  /* 0x0000001f27df7223 */ /* 0x000fe20000000024 */
[----:B------:R-:W4:Y:S01]  /*11270*/  LDS.128 R12, [R124+0xf0] ;  /* 0x0000f0007c0c7984 */ /* 0x000f220000000c00 */
        /* <DEDUP_REMOVED lines=22> */
[----:B------:R-:W1:Y:S01]  /*113e0*/  LDS.128 R76, [R120.X4+UR4+0x2f0] ;  /* 0x0002f004784c7984 */ /* 0x000e620008004c00 */
        /* <DEDUP_REMOVED lines=10> */
[----:B------:R-:W-:Y:S01]  /*11490*/  FFMA R219, R83, R31, R82 ;  /* 0x0000001f53db7223 */ /* 0x000fe20000000052 */
[----:B---3--:R-:W-:Y:S01]  /*114a0*/  FFMA R38, R112, R4, R235 ;  /* 0x0000000470267223 */ /* 0x008fe200000000eb */
[----:B------:R-:W-:-:S02]  /*114b0*/  FFMA R37, R113, R9, R80 ;  /* 0x0000000971257223 */ /* 0x000fc40000000050 */
[----:B------:R-:W2:Y:S01]  /*114c0*/  LDS.128 R80, [R120.X4+UR4+0x3f0] ;  /* 0x0003f00478507984 */ /* 0x000ea20008004c00 */
[----:B----4-:R-:W-:Y:S01]  /*114d0*/  FFMA R36, R112, R12, R233 ;  /* 0x0000000c70247223 */ /* 0x010fe200000000e9 */
[C---:B------:R-:W-:Y:S01]  /*114e0*/  FFMA R39, R113.reuse, R5, R38 ;  /* 0x0000000571277223 */ /* 0x040fe20000000026 */
[----:B------:R-:W-:Y:S01]  /*114f0*/  FFMA R38, R114, R10, R37 ;  /* 0x0000000a72267223 */ /* 0x000fe20000000025 */
[----:B------:R-:W-:Y:S01]  /*11500*/  FFMA R112, R112, R20, R247 ;  /* 0x0000001470707223 */ /* 0x000fe200000000f7 */
[C---:B------:R-:W-:Y:S01]  /*11510*/  FFMA R101, R113.reuse, R13, R36 ;  /* 0x0000000d71657223 */ /* 0x040fe20000000024 */
[C---:B------:R-:W-:Y:S02]  /*11520*/  FFMA R36, R114.reuse, R6, R39 ;  /* 0x0000000672247223 */ /* 0x040fe40000000027 */
[----:B------:R-:W-:Y:S01]  /*11530*/  FFMA R113, R113, R21, R112 ;  /* 0x0000001571717223 */ /* 0x000fe20000000070 */
[----:B------:R-:W-:-:S03]  /*11540*/  FFMA R112, R114, R14, R101 ;  /* 0x0000000e72707223 */ /* 0x000fc60000000065 */
        /* <DEDUP_REMOVED lines=217> */
[C---:B------:R-:W-:Y:S01]  /*122e0*/  FFMA R124, R42.reuse, R26, R139 ;  /* 0x0000001a2a7c7223 */ /* 0x040fe2000000008b */
[----:B------:R-:W-:Y:S01]  /*122f0*/  FFMA R41, R41, R29, R40 ;  /* 0x0000001d29297223 */ /* 0x000fe20000000028 */
        /* <DEDUP_REMOVED lines=34> */
[C---:B------:R-:W-:Y:S01]  /*12520*/  FFMA R149, R119.reuse, R19, R18 ;  /* 0x0000001377957223 */ /* 0x040fe20000000012 */
[----:B------:R-:W-:Y:S01]  /*12530*/  FFMA R147, R119, R27, R26 ;  /* 0x0000001b77937223 */ /* 0x000fe2000000001a */
[----:B------:R-:W-:Y:S01]  /*12540*/  FFMA R167, R79, R31, R78 ;  /* 0x0000001f4fa77223 */ /* 0x000fe2000000004e */
[C---:B---3--:R-:W-:Y:S01]  /*12550*/  FFMA R24, R36.reuse, R20, R179 ;  /* 0x0000001424187223 */ /* 0x048fe200000000b3 */
        /* <DEDUP_REMOVED lines=8> */
[C---:B------:R-:W-:Y:S01]  /*125e0*/  FFMA R26, R38.reuse, R22, R25 ;  /* 0x00000016261a7223 */ /* 0x040fe20000000019 */
[C---:B------:R-:W-:Y:S01]  /*125f0*/  FFMA R24, R38.reuse, R6, R29 ;  /* 0x0000000626187223 */ /* 0x040fe2000000001d */
[----:B------:R-:W-:Y:S01]  /*12600*/  FFMA R151, R119, R31, R30 ;  /* 0x0000001f77977223 */ /* 0x000fe2000000001e */
[----:B------:R-:W-:Y:S01]  /*12610*/  FFMA R78, R38, R10, R27 ;  /* 0x0000000a264e7223 */ /* 0x000fe2000000001b */
[C---:B------:R-:W-:Y:S01]  /*12620*/  FFMA R79, R39.reuse, R23, R26 ;  /* 0x00000017274f7223 */ /* 0x040fe2000000001a */
[----:B------:R-:W-:Y:S01]  /*12630*/  FFMA R77, R39, R7, R24 ;  /* 0x00000007274d7223 */ /* 0x000fe20000000018 */
[C---:B----4-:R-:W-:Y:S01]  /*12640*/  FFMA R26, R136.reuse, R8, R171 ;  /* 0x00000008881a7223 */ /* 0x050fe200000000ab */
[C---:B------:R-:W-:Y:S01]  /*12650*/  FFMA R24, R136.reuse, R4, R183 ;  /* 0x0000000488187223 */ /* 0x040fe200000000b7 */
[----:B------:R-:W-:Y:S01]  /*12660*/  FFMA R28, R136, R20, R173 ;  /* 0x00000014881c7223 */ /* 0x000fe200000000ad */
[----:B------:R-:W-:Y:S01]  /*12670*/  FFMA R36, R36, R12, R199 ;  /* 0x0000000c24247223 */ /* 0x000fe200000000c7 */
[C---:B------:R-:W-:Y:S01]  /*12680*/  FFMA R31, R137.reuse, R9, R26 ;  /* 0x00000009891f7223 */ /* 0x040fe2000000001a */
[C---:B------:R-:W-:Y:S01]  /*12690*/  FFMA R33, R137.reuse, R5, R24 ;  /* 0x0000000589217223 */ /* 0x040fe20000000018 */
[----:B------:R-:W-:Y:S01]  /*126a0*/  FFMA R29, R137, R21, R28 ;  /* 0x00000015891d7223 */ /* 0x000fe2000000001c */
[----:B------:R-:W3:Y:S01]  /*126b0*/  LDS.128 R24, [R120.X4+UR4+0x61f0] ;  /* 0x0061f00478187984 */ /* 0x000ee20008004c00 */
[----:B-1----:R-:W-:Y:S01]  /*126c0*/  FFMA R32, R140, R20, R169 ;  /* 0x000000148c207223 */ /* 0x002fe200000000a9 */
        /* <DEDUP_REMOVED lines=17> */
[----:B------:R-:W-:Y:S01]  /*127e0*/  FFMA R37, R143, R7, R28 ;  /* 0x000000078f257223 */ /* 0x000fe2000000001c */
[----:B------:R-:W-:Y:S01]  /*127f0*/  FFMA R38, R142, R10, R31 ;  /* 0x0000000a8e267223 */ /* 0x000fe2000000001f */
[----:B------:R-:W-:Y:S01]  /*12800*/  FFMA R145, R119, R35, R34 ;  /* 0x0000002377917223 */ /* 0x000fe20000000022 */
[-C--:B------:R-:W-:Y:S01]  /*12810*/  FFMA R136, R136, R12.reuse, R197 ;  /* 0x0000000c88887223 */ /* 0x080fe200000000c5 */
[----:B------:R-:W1:Y:S01]  /*12820*/  LDS.128 R116, [R120.X4+UR4+0x62f0] ;  /* 0x0062f00478747984 */ /* 0x000e620008004c00 */
        /* <DEDUP_REMOVED lines=16> */
[C---:B---3--:R-:W-:Y:S01]  /*12930*/  FFMA R28, R24.reuse, R20, R205 ;  /* 0x00000014181c7223 */ /* 0x048fe200000000cd */
[C---:B------:R-:W-:Y:S01]  /*12940*/  FFMA R16, R24.reuse, R4, R201 ;  /* 0x0000000418107223 */ /* 0x040fe200000000c9 */
        /* <DEDUP_REMOVED lines=12> */
[-C--:B------:R-:W-:Y:S01]  /*12a10*/  FFMA R137, R137, R13.reuse, R136 ;  /* 0x0000000d89897223 */ /* 0x080fe20000000088 */
[----:B------:R2:W3:Y:S01]  /*12a20*/  LDS.128 R16, [R120.X4+UR4+0x63f0] ;  /* 0x0063f00478107984 */ /* 0x0004e20008004c00 */
[-C--:B------:R-:W-:Y:S01]  /*12a30*/  FFMA R141, R141, R13.reuse, R140 ;  /* 0x0000000d8d8d7223 */ /* 0x080fe2000000008c */
[----:B------:R-:W-:Y:S01]  /*12a40*/  FFMA R25, R25, R13, R24 ;  /* 0x0000000d19197223 */ /* 0x000fe20000000018 */
[-C--:B------:R-:W-:Y:S01]  /*12a50*/  FFMA R40, R138, R14.reuse, R137 ;  /* 0x0000000e8a287223 */ /* 0x080fe20000000089 */
[----:B------:R-:W-:Y:S01]  /*12a60*/  FFMA R38, R143, R11, R38 ;  /* 0x0000000b8f267223 */ /* 0x000fe20000000026 */
[-C--:B------:R-:W-:Y:S01]  /*12a70*/  FFMA R36, R142, R14.reuse, R141 ;  /* 0x0000000e8e247223 */ /* 0x080fe2000000008d */
[----:B------:R-:W-:Y:S01]  /*12a80*/  FFMA R26, R26, R14, R25 ;  /* 0x0000000e1a1a7223 */ /* 0x000fe20000000019 */
[-C--:B------:R-:W-:Y:S01]  /*12a90*/  FFMA R40, R139, R15.reuse, R40 ;  /* 0x0000000f8b287223 */ /* 0x080fe20000000028 */
[C---:B-1----:R-:W-:Y:S01]  /*12aa0*/  FFMA R124, R116.reuse, R12, R167 ;  /* 0x0000000c747c7223 */ /* 0x042fe200000000a7 */
[C---:B------:R-:W-:Y:S01]  /*12ab0*/  FFMA R128, R116.reuse, R4, R153 ;  /* 0x0000000474807223 */ /* 0x040fe20000000099 */
[C---:B------:R-:W-:Y:S01]  /*12ac0*/  FFMA R130, R116.reuse, R8, R155 ;  /* 0x0000000874827223 */ /* 0x040fe2000000009b */
[----:B------:R-:W-:Y:S01]  /*12ad0*/  FFMA R36, R143, R15, R36 ;  /* 0x0000000f8f247223 */ /* 0x000fe20000000024 */
[C---:B------:R-:W-:Y:S01]  /*12ae0*/  FFMA R30, R27.reuse, R11, R30 ;  /* 0x0000000b1b1e7223 */ /* 0x040fe2000000001e */
[----:B------:R-:W-:Y:S01]  /*12af0*/  FFMA R28, R27, R15, R26 ;  /* 0x0000000f1b1c7223 */ /* 0x000fe2000000001a */
[----:B------:R-:W-:-:S01]  /*12b00*/  FFMA R116, R116, R20, R157 ;  /* 0x0000001474747223 */ /* 0x000fc2000000009d */
[----:B--2---:R-:W-:Y:S01]  /*12b10*/  SEL R75, R75, RZ, !P0 ;  /* 0x000000ff4b4b7207 */ /* 0x004fe20004000000 */
[----:B------:R-:W-:Y:S06]  /*12b20*/  BAR.SYNC 0x0 ;  /* 0x0000000000007b1d */ /* 0x000fec0000000000 */
[----:B------:R-:W-:Y:S01]  /*12b30*/  IADD3 R24, P0, R58, UR6, RZ ;  /* 0x000000063a187c10 */ /* 0x000fe2000ff1e0ff */
[----:B------:R-:W-:Y:S01]  /*12b40*/  UIADD3 UR5, UR5, 0x1, URZ ;  /* 0x0000000105057890 */ /* 0x000fe2000fffe03f */
[----:B------:R-:W-:Y:S01]  /*12b50*/  IADD3 R26, P1, R60, UR6, RZ ;  /* 0x000000063c1a7c10 */ /* 0x000fe2000ff3e0ff */
[----:B---3--:R-:W-:Y:S01]  /*12b60*/  FFMA R20, R16, R20, R145 ;  /* 0x0000001410147223 */ /* 0x008fe20000000091 */
[----:B------:R-:W-:Y:S01]  /*12b70*/  IADD3.X R25, R59, UR7, RZ, P0, !PT ;  /* 0x000000073b197c10 */ /* 0x000fe200087fe4ff */
[----:B------:R-:W-:Y:S01]  /*12b80*/  UISETP.GE.AND UP0, UPT, UR5, 0x4, UPT ;  /* 0x000000040500788c */ /* 0x000fe2000bf06270 */
[----:B------:R-:W-:Y:S01]  /*12b90*/  IADD3 R136, P0, R62, UR6, RZ ;  /* 0x000000063e887c10 */ /* 0x000fe2000ff1e0ff */
[C---:B------:R-:W-:Y:S01]  /*12ba0*/  FFMA R12, R16.reuse, R12, R151 ;  /* 0x0000000c100c7223 */ /* 0x040fe20000000097 */
[----:B------:R-:W-:Y:S01]  /*12bb0*/  LEA R155, R75, R121, 0xf ;  /* 0x000000794b9b7211 */ /* 0x000fe200078e78ff */
[C---:B------:R-:W-:Y:S01]  /*12bc0*/  FFMA R4, R16.reuse, R4, R149 ;  /* 0x0000000410047223 */ /* 0x040fe20000000095 */
[----:B------:R-:W-:Y:S01]  /*12bd0*/  IADD3.X R137, R63, UR7, RZ, P0, !PT ;  /* 0x000000073f897c10 */ /* 0x000fe200087fe4ff */
[----:B------:R-:W-:Y:S01]  /*12be0*/  FFMA R8, R16, R8, R147 ;  /* 0x0000000810087223 */ /* 0x000fe20000000093 */
[----:B------:R-:W-:Y:S01]  /*12bf0*/  IADD3 R138, P0, R64, UR6, RZ ;  /* 0x00000006408a7c10 */ /* 0x000fe2000ff1e0ff */
[----:B------:R-:W-:Y:S01]  /*12c00*/  @!PT LDS RZ, [RZ] ;  /* 0x00000000fffff984 */ /* 0x000fe20000000800 */
[----:B------:R-:W-:Y:S01]  /*12c10*/  @!PT LDS RZ, [RZ] ;  /* 0x00000000fffff984 */ /* 0x000fe20000000800 */
[----:B------:R-:W-:Y:S01]  /*12c20*/  @!PT LDS RZ, [RZ] ;  /* 0x00000000fffff984 */ /* 0x000fe20000000800 */
[----:B------:R1:W-:Y:S01]  /*12c30*/  LDGSTS.E.BYPASS.128 [R155], [R24.64+0x400], !PT ;  /* 0x00000400189b7fae */ /* 0x0003e2000f901c4a */
[----:B------:R-:W-:Y:S01]  /*12c40*/  LEA R157, R75, R123, 0xf ;  /* 0x0000007b4b9d7211 */ /* 0x000fe200078e78ff */
[----:B------:R-:W-:Y:S01]  /*12c50*/  USEL UR5, UR5, URZ, !UP0 ;  /* 0x0000003f05057287 */ /* 0x000fe2000c000000 */
[----:B------:R-:W-:-:S02]  /*12c60*/  IADD3.X R139, R65, UR7, RZ, P0, !PT ;  /* 0x00000007418b7c10 */ /* 0x000fc400087fe4ff */
[----:B------:R-:W-:Y:S01]  /*12c70*/  IADD3 R142, P0, R68, UR6, RZ ;  /* 0x00000006448e7c10 */ /* 0x000fe2000ff1e0ff */
[----:B------:R-:W-:Y:S01]  /*12c80*/  USHF.L.U32 UR4, UR5, 0xf, URZ ;  /* 0x0000000f05047899 */ /* 0x000fe2000800063f */
[----:B------:R-:W-:Y:S02]  /*12c90*/  IADD3.X R27, R61, UR7, RZ, P1, !PT ;  /* 0x000000073d1b7c10 */ /* 0x000fe40008ffe4ff */
[----:B------:R-:W-:Y:S01]  /*12ca0*/  IADD3 R140, P1, R66, UR6, RZ ;  /* 0x00000006428c7c10 */ /* 0x000fe2000ff3e0ff */
[----:B------:R-:W-:Y:S01]  /*12cb0*/  UIADD3 UR8, UR4, 0x20000, URZ ;  /* 0x0002000004087890 */ /* 0x000fe2000fffe03f */
[----:B------:R-:W-:Y:S01]  /*12cc0*/  LEA R159, R75, R125, 0xf ;  /* 0x0000007d4b9f7211 */ /* 0x000fe200078e78ff */
[----:B------:R2:W-:Y:S01]  /*12cd0*/  LDGSTS.E.BYPASS.128 [R157], [R26.64+0x400], !PT ;  /* 0x000004001a9d7fae */ /* 0x0005e2000f901c4a */
[----:B------:R-:W-:Y:S02]  /*12ce0*/  IADD3.X R143, R69, UR7, RZ, P0, !PT ;  /* 0x00000007458f7c10 */ /* 0x000fe400087fe4ff */
[----:B-1----:R-:W-:Y:S01]  /*12cf0*/  IADD3 R24, P0, R70, UR6, RZ ;  /* 0x0000000646187c10 */ /* 0x002fe2000ff1e0ff */
[----:B------:R1:W-:Y:S01]  /*12d00*/  LDGSTS.E.BYPASS.128 [R159], [R136.64+0x400], !PT ;  /* 0x00000400889f7fae */ /* 0x0003e2000f901c4a */
[----:B------:R-:W-:-:S02]  /*12d10*/  LEA R161, R75, R127, 0xf ;  /* 0x0000007f4ba17211 */ /* 0x000fc400078e78ff */
[----:B------:R-:W-:Y:S02]  /*12d20*/  IADD3.X R141, R67, UR7, RZ, P1, !PT ;  /* 0x00000007438d7c10 */ /* 0x000fe40008ffe4ff */
[----:B------:R-:W-:Y:S01]  /*12d30*/  LEA R163, R75, R129, 0xf ;  /* 0x000000814ba37211 */ /* 0x000fe200078e78ff */
[----:B------:R3:W-:Y:S01]  /*12d40*/  LDGSTS.E.BYPASS.128 [R161], [R138.64+0x400], !PT ;  /* 0x000004008aa17fae */ /* 0x0007e2000f901c4a */
[----:B------:R-:W-:Y:S02]  /*12d50*/  IADD3.X R25, R71, UR7, RZ, P0, !PT ;  /* 0x0000000747197c10 */ /* 0x000fe400087fe4ff */
[----:B--2---:R-:W-:Y:S01]  /*12d60*/  IADD3 R26, P1, R72, UR6, RZ ;  /* 0x00000006481a7c10 */ /* 0x004fe2000ff3e0ff */
[----:B------:R2:W-:Y:S01]  /*12d70*/  LDGSTS.E.BYPASS.128 [R163], [R140.64+0x400], !PT ;  /* 0x000004008ca37fae */ /* 0x0005e2000f901c4a */
[----:B------:R-:W-:Y:S02]  /*12d80*/  LEA R165, R75, R131, 0xf ;  /* 0x000000834ba57211 */ /* 0x000fe400078e78ff */
[----:B-1----:R-:W-:-:S02]  /*12d90*/  IADD3 R136, P0, R2, UR6, RZ ;  /* 0x0000000602887c10 */ /* 0x002fc4000ff1e0ff */
[----:B------:R-:W-:Y:S01]  /*12da0*/  IADD3.X R27, R73, UR7, RZ, P1, !PT ;  /* 0x00000007491b7c10 */ /* 0x000fe20008ffe4ff */
[----:B------:R1:W-:Y:S01]  /*12db0*/  LDGSTS.E.BYPASS.128 [R165], [R142.64+0x400], !PT ;  /* 0x000004008ea57fae */ /* 0x0003e2000f901c4a */
[----:B------:R-:W-:Y:S02]  /*12dc0*/  LEA R167, R75, R133, 0xf ;  /* 0x000000854ba77211 */ /* 0x000fe400078e78ff */
[----:B---3--:R-:W-:Y:S02]  /*12dd0*/  IADD3 R138, P1, R44, UR6, RZ ;  /* 0x000000062c8a7c10 */ /* 0x008fe4000ff3e0ff */
[----:B------:R-:W-:Y:S01]  /*12de0*/  IADD3.X R137, R3, UR7, RZ, P0, !PT ;  /* 0x0000000703897c10 */ /* 0x000fe200087fe4ff */
[----:B------:R3:W-:Y:S01]  /*12df0*/  LDGSTS.E.BYPASS.128 [R167], [R24.64+0x400], !PT ;  /* 0x0000040018a77fae */ /* 0x0007e2000f901c4a */
[----:B--2---:R-:W-:Y:S02]  /*12e00*/  IADD3 R140, P0, R46, UR6, RZ ;  /* 0x000000062e8c7c10 */ /* 0x004fe4000ff1e0ff */
[----:B------:R-:W-:-:S02]  /*12e10*/  LEA R169, R75, R135, 0xf ;  /* 0x000000874ba97211 */ /* 0x000fc400078e78ff */
[----:B------:R-:W-:Y:S02]  /*12e20*/  IADD3.X R139, R45, UR7, RZ, P1, !PT ;  /* 0x000000072d8b7c10 */ /* 0x000fe40008ffe4ff */
[----:B-1----:R-:W-:Y:S01]  /*12e30*/  IADD3 R142, P1, R48, UR6, RZ ;  /* 0x00000006308e7c10 */ /* 0x002fe2000ff3e0ff */
[----:B------:R1:W-:Y:S01]  /*12e40*/  LDGSTS.E.BYPASS.128 [R169], [R26.64+0x400], !PT ;  /* 0x000004001aa97fae */ /* 0x0003e2000f901c4a */
[----:B------:R-:W-:Y:S02]  /*12e50*/  IADD3.X R141, R47, UR7, RZ, P0, !PT ;  /* 0x000000072f8d7c10 */ /* 0x000fe400087fe4ff */
[----:B------:R-:W-:Y:S01]  /*12e60*/  IADD3.X R143, R49, UR7, RZ, P1, !PT ;  /* 0x00000007318f7c10 */ /* 0x000fe20008ffe4ff */
[----:B------:R-:W0:Y:S01]  /*12e70*/  LDGDEPBAR ;  /* 0x00000000000079af */ /* 0x000e220000000000 */
[----:B---3--:R-:W-:Y:S02]  /*12e80*/  IADD3 R24, P0, R50, UR6, RZ ;  /* 0x0000000632187c10 */ /* 0x008fe4000ff1e0ff */
[----:B------:R-:W-:Y:S01]  /*12e90*/  IADD3 R152, P2, R54, UR6, RZ ;  /* 0x0000000636987c10 */ /* 0x000fe2000ff5e0ff */
[----:B------:R2:W-:Y:S01]  /*12ea0*/  LDGSTS.E.BYPASS.128 [R155+0x20000], [R136.64+0x400], !PT ;  /* 0x20000400889b7fae */ /* 0x0005e2000f901c4a */
[----:B------:R-:W-:-:S02]  /*12eb0*/  IADD3.X R25, R51, UR7, RZ, P0, !PT ;  /* 0x0000000733197c10 */ /* 0x000fc400087fe4ff */
[----:B------:R-:W-:Y:S01]  /*12ec0*/  IADD3.X R153, R55, UR7, RZ, P2, !PT ;  /* 0x0000000737997c10 */ /* 0x000fe200097fe4ff */
[----:B------:R3:W-:Y:S01]  /*12ed0*/  LDGSTS.E.BYPASS.128 [R157+0x20000], [R138.64+0x400], !PT ;  /* 0x200004008a9d7fae */ /* 0x0007e2000f901c4a */
[----:B-1----:R-:W-:Y:S02]  /*12ee0*/  IADD3 R26, P1, R52, UR6, RZ ;  /* 0x00000006341a7c10 */ /* 0x002fe4000ff3e0ff */
[----:B------:R-:W-:Y:S01]  /*12ef0*/  IADD3 R126, R126, 0x40, RZ ;  /* 0x000000407e7e7810 */ /* 0x000fe20007ffe0ff */
[----:B------:R1:W-:Y:S01]  /*12f00*/  LDGSTS.E.BYPASS.128 [R159+0x20000], [R140.64+0x400], !PT ;  /* 0x200004008c9f7fae */ /* 0x0003e2000f901c4a */
[----:B------:R-:W-:Y:S02]  /*12f10*/  IADD3.X R27, R53, UR7, RZ, P1, !PT ;  /* 0x00000007351b7c10 */ /* 0x000fe40008ffe4ff */
[----:B--2---:R-:W-:Y:S01]  /*12f20*/  IADD3 R136, P0, R56, UR6, RZ ;  /* 0x0000000638887c10 */ /* 0x004fe2000ff1e0ff */
[----:B------:R2:W-:Y:S01]  /*12f30*/  LDGSTS.E.BYPASS.128 [R161+0x20000], [R142.64+0x400], !PT ;  /* 0x200004008ea17fae */ /* 0x0005e2000f901c4a */
[----:B------:R-:W-:-:S02]  /*12f40*/  UIADD3 UR6, UP0, UR6, 0x100, URZ ;  /* 0x0000010006067890 */ /* 0x000fc4000ff1e03f */
[----:B------:R-:W-:Y:S01]  /*12f50*/  IADD3.X R137, R57, UR7, RZ, P0, !PT ;  /* 0x0000000739897c10 */ /* 0x000fe200087fe4ff */
[----:B------:R4:W-:Y:S01]  /*12f60*/  LDGSTS.E.BYPASS.128 [R163+0x20000], [R24.64+0x400], !PT ;  /* 0x2000040018a37fae */ /* 0x0009e2000f901c4a */
[----:B------:R-:W-:Y:S01]  /*12f70*/  ISETP.GE.U32.AND P0, PT, R126, 0x6c, PT ;  /* 0x0000006c7e00780c */ /* 0x000fe20003f06070 */
[C---:B---3--:R-:W-:Y:S01]  /*12f80*/  FFMA R139, R117.reuse, R21, R116 ;  /* 0x00000015758b7223 */ /* 0x048fe20000000074 */
[----:B-1----:R-:W-:Y:S01]  /*12f90*/  FFMA R141, R117, R9, R130 ;  /* 0x00000009758d7223 */ /* 0x002fe20000000082 */
[----:B------:R1:W-:Y:S01]  /*12fa0*/  LDGSTS.E.BYPASS.128 [R165+0x20000], [R26.64+0x400], !PT ;  /* 0x200004001aa57fae */ /* 0x0003e2000f901c4a */
[C---:B------:R-:W-:Y:S01]  /*12fb0*/  FFMA R21, R17.reuse, R21, R20 ;  /* 0x0000001511157223 */ /* 0x040fe20000000014 */
[----:B------:R-:W-:Y:S01]  /*12fc0*/  FFMA R9, R17, R9, R8 ;  /* 0x0000000911097223 */ /* 0x000fe20000000008 */
[----:B------:R-:W-:Y:S01]  /*12fd0*/  UIADD3.X UR7, URZ, UR7, URZ, UP0, !UPT ;  /* 0x000000073f077290 */ /* 0x000fe200087fe43f */
[----:B------:R3:W-:Y:S01]  /*12fe0*/  LDGSTS.E.BYPASS.128 [R167+0x20000], [R152.64+0x400], !PT ;  /* 0x2000040098a77fae */ /* 0x0007e2000f901c4a */
[C---:B--2---:R-:W-:Y:S01]  /*12ff0*/  FFMA R143, R117.reuse, R5, R128 ;  /* 0x00000005758f7223 */ /* 0x044fe20000000080 */
[----:B------:R-:W-:Y:S01]  /*13000*/  FFMA R117, R117, R13, R124 ;  /* 0x0000000d75757223 */ /* 0x000fe2000000007c */
[C---:B------:R-:W-:Y:S01]  /*13010*/  FFMA R5, R17.reuse, R5, R4 ;  /* 0x0000000511057223 */ /* 0x040fe20000000004 */
[----:B------:R3:W-:Y:S01]  /*13020*/  LDGSTS.E.BYPASS.128 [R169+0x20000], [R136.64+0x400], !PT ;  /* 0x2000040088a97fae */ /* 0x0007e2000f901c4a */
[----:B------:R-:W-:Y:S01]  /*13030*/  FFMA R13, R17, R13, R12 ;  /* 0x0000000d110d7223 */ /* 0x000fe2000000000c */
[C---:B------:R-:W-:Y:S01]  /*13040*/  FFMA R128, R118.reuse, R22, R139 ;  /* 0x0000001676807223 */ /* 0x040fe2000000008b */
[C---:B------:R-:W-:Y:S01]  /*13050*/  FFMA R124, R118.reuse, R10, R141 ;  /* 0x0000000a767c7223 */ /* 0x040fe2000000008d */
[----:B------:R-:W0:Y:S01]  /*13060*/  LDGDEPBAR ;  /* 0x00000000000079af */ /* 0x000e220000000000 */
[C---:B------:R-:W-:Y:S01]  /*13070*/  FFMA R116, R118.reuse, R6, R143 ;  /* 0x0000000676747223 */ /* 0x040fe2000000008f */
[----:B----4-:R-:W-:Y:S01]  /*13080*/  FFMA R24, R118, R14, R117 ;  /* 0x0000000e76187223 */ /* 0x010fe20000000075 */
[C---:B------:R-:W-:Y:S01]  /*13090*/  FFMA R22, R18.reuse, R22, R21 ;  /* 0x0000001612167223 */ /* 0x040fe20000000015 */
[C---:B------:R-:W-:Y:S01]  /*130a0*/  FFMA R6, R18.reuse, R6, R5 ;  /* 0x0000000612067223 */ /* 0x040fe20000000005 */
[C---:B------:R-:W-:Y:S01]  /*130b0*/  FFMA R10, R18.reuse, R10, R9 ;  /* 0x0000000a120a7223 */ /* 0x040fe20000000009 */
[----:B------:R-:W-:Y:S01]  /*130c0*/  FFMA R14, R18, R14, R13 ;  /* 0x0000000e120e7223 */ /* 0x000fe2000000000d */
[-C--:B-1----:R-:W-:Y:S01]  /*130d0*/  FFMA R27, R119, R23.reuse, R128 ;  /* 0x00000017771b7223 */ /* 0x082fe20000000080 */
[----:B------:R-:W-:Y:S01]  /*130e0*/  FFMA R23, R19, R23, R22 ;  /* 0x0000001713177223 */ /* 0x000fe20000000016 */
[C---:B------:R-:W-:Y:S01]  /*130f0*/  FFMA R26, R119.reuse, R11, R124 ;  /* 0x0000000b771a7223 */ /* 0x040fe2000000007c */
[C---:B------:R-:W-:Y:S01]  /*13100*/  FFMA R25, R119.reuse, R7, R116 ;  /* 0x0000000777197223 */ /* 0x040fe20000000074 */
[----:B------:R-:W-:Y:S01]  /*13110*/  FFMA R24, R119, R15, R24 ;  /* 0x0000000f77187223 */ /* 0x000fe20000000018 */
[C---:B------:R-:W-:Y:S01]  /*13120*/  FFMA R22, R19.reuse, R11, R10 ;  /* 0x0000000b13167223 */ /* 0x040fe2000000000a */
[C---:B------:R-:W-:Y:S01]  /*13130*/  FFMA R21, R19.reuse, R7, R6 ;  /* 0x0000000713157223 */ /* 0x040fe20000000006 */
[----:B------:R-:W-:Y:S01]  /*13140*/  FFMA R20, R19, R15, R14 ;  /* 0x0000000f13147223 */ /* 0x000fe2000000000e */
[----:B------:R-:W-:-:S04]  /*13150*/  DEPBAR.LE SB0, 0x6 ;  /* 0x000081800000791a */ /* 0x000fc80000000000 */
[----:B------:R-:W-:Y:S06]  /*13160*/  BAR.SYNC 0x0 ;  /* 0x0000000000007b1d */ /* 0x000fec0000000000 */
[----:B---3--:R-:W-:Y:S01]  /*13170*/  @P0 CALL.REL.NOINC `(.L_x_0) ;  /* 0x0000001000000944 */ /* 0x008fe20003c00000 */
[----:B------:R-:W-:Y:S05]  /*13180*/  BRA `(.L_x_1) ;  /* 0xfffee70000007947 */ /* 0x000fea000383ffff */
.L_x_0:
[----:B------:R-:W1:Y:S01]  /*13190*/  S2R R2, SR_TID.X ;  /* 0x0000000000027919 */ /* 0x000e620000002100 */
[----:B------:R-:W-:-:S04]  /*131a0*/  DEPBAR.LE SB0, 0x0 ;  /* 0x000080000000791a */ /* 0x000fc80000000000 */
[----:B------:R-:W-:Y:S01]  /*131b0*/  ULDC UR4, c[0x0][0x178] ;  /* 0x00005e0000047ab9 */ /* 0x000fe20000000800 */
[C---:B------:R-:W-:Y:S01]  /*131c0*/  LOP3.LUT R4, R74.reuse, 0x28, RZ, 0xfc, !PT ;  /* 0x000000284a047812 */ /* 0x040fe200078efcff */
[----:B------:R-:W-:Y:S01]  /*131d0*/  UIMAD UR4, UR4, 0x32, URZ ;  /* 0x00000032040478a4 */ /* 0x000fe2000f8e023f */
[C---:B------:R-:W-:Y:S02]  /*131e0*/  LOP3.LUT R3, R74.reuse, 0x20, RZ, 0xfc, !PT ;  /* 0x000000204a037812 */ /* 0x040fe400078efcff */
[----:B------:R-:W-:Y:S02]  /*131f0*/  LOP3.LUT R18, R74, 0x48, RZ, 0xfc, !PT ;  /* 0x000000484a127812 */ /* 0x000fe400078efcff */
[----:B-1----:R-:W-:Y:S02]  /*13200*/  SHF.R.U32.HI R45, RZ, 0x5, R2 ;  /* 0x00000005ff2d7819 */ /* 0x002fe40000011602 */
[----:B------:R-:W-:Y:S02]  /*13210*/  SHF.L.U32 R5, R2, 0x2, RZ ;  /* 0x0000000202057819 */ /* 0x000fe400000006ff */
[----:B------:R-:W-:-:S02]  /*13220*/  SGXT.U32 R45, R45, 0x3 ;  /* 0x000000032d2d781a */ /* 0x000fc40000000000 */
[----:B------:R-:W-:Y:S02]  /*13230*/  LOP3.LUT R5, R0, 0x7c, R5, 0xf8, !PT ;  /* 0x0000007c00057812 */ /* 0x000fe400078ef805 */
[----:B------:R-:W-:Y:S01]  /*13240*/  LOP3.LUT R0, R74, 0x8, RZ, 0xfc, !PT ;  /* 0x000000084a007812 */ /* 0x000fe200078efcff */
[----:B------:R-:W-:Y:S01]  /*13250*/  IMAD R122, R45, 0x210, R122 ;  /* 0x000002102d7a7824 */ /* 0x000fe200078e027a */
[----:B------:R-:W-:Y:S06]  /*13260*/  BAR.SYNC 0x0 ;  /* 0x0000000000007b1d */ /* 0x000fec0000000000 */
[----:B------:R-:W-:Y:S01]  /*13270*/  SHF.L.U32 R6, R122, 0x2, RZ ;  /* 0x000000027a067819 */ /* 0x000fe200000006ff */
[----:B------:R-:W-:Y:S01]  /*13280*/  STS.128 [R122.X4], R112 ;  /* 0x000000707a007388 */ /* 0x000fe20000004c00 */
[----:B------:R-:W-:Y:S01]  /*13290*/  ISETP.GE.AND P0, PT, R5, 0xac, PT ;  /* 0x000000ac0500780c */ /* 0x000fe20003f06270 */
[C---:B------:R-:W-:Y:S01]  /*132a0*/  IMAD R44, R74.reuse, 0xac, R5 ;  /* 0x000000ac4a2c7824 */ /* 0x040fe200078e0205 */
[C---:B------:R-:W-:Y:S01]  /*132b0*/  LOP3.LUT R2, R74.reuse, 0x18, RZ, 0xfc, !PT ;  /* 0x000000184a027812 */ /* 0x040fe200078efcff */
[----:B------:R-:W-:Y:S01]  /*132c0*/  IMAD R45, R45, -0x630, R6 ;  /* 0xfffff9d02d2d7824 */ /* 0x000fe200078e0206 */
[----:B------:R-:W-:Y:S01]  /*132d0*/  STS.128 [R122.X4+0x210], R104 ;  /* 0x000210687a007388 */ /* 0x000fe20000004c00 */
[----:B------:R-:W-:-:S02]  /*132e0*/  ISETP.LT.AND P3, PT, R74, UR4, !P0 ;  /* 0x000000044a007c0c */ /* 0x000fc4000c761270 */
[----:B------:R-:W-:Y:S01]  /*132f0*/  ISETP.LT.AND P2, PT, R0, UR4, !P0 ;  /* 0x0000000400007c0c */ /* 0x000fe2000c741270 */
[----:B------:R-:W-:Y:S01]  /*13300*/  STS.128 [R122.X4+0x420], R88 ;  /* 0x000420587a007388 */ /* 0x000fe20000004c00 */
[----:B------:R-:W-:Y:S02]  /*13310*/  LOP3.LUT R0, R74, 0x10, RZ, 0xfc, !PT ;  /* 0x000000104a007812 */ /* 0x000fe400078efcff */
[----:B------:R-:W-:Y:S01]  /*13320*/  ISETP.LT.AND P4, PT, R4, UR4, !P0 ;  /* 0x0000000404007c0c */ /* 0x000fe2000c781270 */
[----:B------:R-:W-:Y:S04]  /*13330*/  STS.128 [R122.X4+0x630], R100 ;  /* 0x000630647a007388 */ /* 0x000fe80000004c00 */
[----:B------:R-:W-:Y:S06]  /*13340*/  BAR.SYNC 0x0 ;  /* 0x0000000000007b1d */ /* 0x000fec0000000000 */
[----:B------:R-:W1:Y:S01]  /*13350*/  LDS.128 R48, [R45] ;  /* 0x000000002d307984 */ /* 0x000e620000000c00 */
[----:B------:R-:W-:-:S02]  /*13360*/  ISETP.LT.AND P1, PT, R0, UR4, !P0 ;  /* 0x0000000400007c0c */ /* 0x000fc4000c721270 */
[----:B------:R-:W-:Y:S01]  /*13370*/  ISETP.LT.AND P6, PT, R2, UR4, !P0 ;  /* 0x0000000402007c0c */ /* 0x000fe2000c7c1270 */
[----:B------:R-:W2:Y:S01]  /*13380*/  LDS.128 R52, [R45+0x1080] ;  /* 0x001080002d347984 */ /* 0x000ea20000000c00 */
[----:B------:R-:W-:Y:S02]  /*13390*/  ISETP.LT.AND P5, PT, R3, UR4, !P0 ;  /* 0x0000000403007c0c */ /* 0x000fe4000c7a1270 */
[C---:B------:R-:W-:Y:S01]  /*133a0*/  IADD3 R12, R44.reuse, 0x560, RZ ;  /* 0x000005602c0c7810 */ /* 0x040fe20007ffe0ff */
[----:B------:R-:W3:Y:S01]  /*133b0*/  LDS.128 R56, [R45+0x2100] ;  /* 0x002100002d387984 */ /* 0x000ee20000000c00 */
[----:B------:R-:W-:Y:S02]  /*133c0*/  IADD3 R14, R44, 0xac0, RZ ;  /* 0x00000ac02c0e7810 */ /* 0x000fe40007ffe0ff */
[----:B------:R-:W-:Y:S01]  /*133d0*/  LOP3.LUT R0, R74, 0x30, RZ, 0xfc, !PT ;  /* 0x000000304a007812 */ /* 0x000fe200078efcff */
[----:B------:R-:W4:Y:S01]  /*133e0*/  LDS.128 R60, [R45+0x3180] ;  /* 0x003180002d3c7984 */ /* 0x000f220000000c00 */
[----:B------:R-:W-:-:S02]  /*133f0*/  IADD3 R16, R44, 0x1020, RZ ;  /* 0x000010202c107810 */ /* 0x000fc40007ffe0ff */
[----:B------:R-:W-:Y:S01]  /*13400*/  IADD3 R19, R44, 0x1580, RZ ;  /* 0x000015802c137810 */ /* 0x000fe20007ffe0ff */
[----:B------:R-:W-:Y:S06]  /*13410*/  BAR.SYNC 0x0 ;  /* 0x0000000000007b1d */ /* 0x000fec0000000000 */
[----:B------:R-:W-:Y:S04]  /*13420*/  STS.128 [R122.X4], R108 ;  /* 0x0000006c7a007388 */ /* 0x000fe80000004c00 */
[----:B------:R-:W-:Y:S04]  /*13430*/  STS.128 [R122.X4+0x210], R96 ;  /* 0x000210607a007388 */ /* 0x000fe80000004c00 */
[----:B------:R-:W-:Y:S04]  /*13440*/  STS.128 [R122.X4+0x420], R92 ;  /* 0x0004205c7a007388 */ /* 0x000fe80000004c00 */
[----:B------:R-:W-:Y:S04]  /*13450*/  STS.128 [R122.X4+0x630], R84 ;  /* 0x000630547a007388 */ /* 0x000fe80000004c00 */
[----:B------:R-:W-:Y:S06]  /*13460*/  BAR.SYNC 0x0 ;  /* 0x0000000000007b1d */ /* 0x000fec0000000000 */
[----:B------:R-:W1:Y:S04]  /*13470*/  LDS.128 R64, [R45] ;  /* 0x000000002d407984 */ /* 0x000e680000000c00 */
[----:B------:R-:W1:Y:S04]  /*13480*/  LDS.128 R68, [R45+0x1080] ;  /* 0x001080002d447984 */ /* 0x000e680000000c00 */
[----:B------:R-:W1:Y:S04]  /*13490*/  LDS.128 R88, [R45+0x2100] ;  /* 0x002100002d587984 */ /* 0x000e680000000c00 */
[----:B------:R-:W1:Y:S04]  /*134a0*/  LDS.128 R100, [R45+0x3180] ;  /* 0x003180002d647984 */ /* 0x000e680000000c00 */
[----:B------:R-:W-:Y:S06]  /*134b0*/  BAR.SYNC 0x0 ;  /* 0x0000000000007b1d */ /* 0x000fec0000000000 */
[----:B------:R-:W-:Y:S04]  /*134c0*/  STS.128 [R122.X4], R80 ;  /* 0x000000507a007388 */ /* 0x000fe80000004c00 */
[----:B------:R-:W-:Y:S04]  /*134d0*/  STS.128 [R122.X4+0x210], R76 ;  /* 0x0002104c7a007388 */ /* 0x000fe80000004c00 */
[----:B------:R-:W-:Y:S04]  /*134e0*/  STS.128 [R122.X4+0x420], R40 ;  /* 0x000420287a007388 */ /* 0x000fe80000004c00 */
[----:B------:R-:W-:Y:S04]  /*134f0*/  STS.128 [R122.X4+0x630], R36 ;  /* 0x000630247a007388 */ /* 0x000fe80000004c00 */
[----:B------:R-:W-:Y:S06]  /*13500*/  BAR.SYNC 0x0 ;  /* 0x0000000000007b1d */ /* 0x000fec0000000000 */
[----:B------:R-:W1:Y:S01]  /*13510*/  LDS.128 R84, [R45] ;  /* 0x000000002d547984 */ /* 0x000e620000000c00 */
[----:B------:R-:W-:-:S03]  /*13520*/  MOV R41, 0x4 ;  /* 0x0000000400297802 */ /* 0x000fc60000000f00 */
[----:B------:R-:W1:Y:S02]  /*13530*/  LDS.128 R92, [R45+0x1080] ;  /* 0x001080002d5c7984 */ /* 0x000e640000000c00 */
[-C--:B------:R-:W-:Y:S02]  /*13540*/  IMAD.WIDE R2, R44, R41.reuse, c[0x0][0x170] ;  /* 0x00005c002c027625 */ /* 0x080fe400078e0229 */
[----:B------:R-:W1:Y:S02]  /*13550*/  LDS.128 R4, [R45+0x2100] ;  /* 0x002100002d047984 */ /* 0x000e640000000c00 */
[-C--:B------:R-:W-:Y:S02]  /*13560*/  IMAD.WIDE R12, R12, R41.reuse, c[0x0][0x170] ;  /* 0x00005c000c0c7625 */ /* 0x080fe400078e0229 */
[----:B------:R-:W1:Y:S02]  /*13570*/  LDS.128 R8, [R45+0x3180] ;  /* 0x003180002d087984 */ /* 0x000e640000000c00 */
[----:B------:R-:W-:-:S02]  /*13580*/  IMAD.WIDE R14, R14, R41, c[0x0][0x170] ;  /* 0x00005c000e0e7625 */ /* 0x000fc400078e0229 */
[----:B------:R-:W-:Y:S06]  /*13590*/  BAR.SYNC 0x0 ;  /* 0x0000000000007b1d */ /* 0x000fec0000000000 */
[----:B------:R-:W-:Y:S01]  /*135a0*/  STS.128 [R122.X4], R32 ;  /* 0x000000207a007388 */ /* 0x000fe20000004c00 */
[----:B------:R-:W-:-:S03]  /*135b0*/  IMAD.WIDE R16, R16, R41, c[0x0][0x170] ;  /* 0x00005c0010107625 */ /* 0x000fc600078e0229 */
[----:B------:R-:W-:Y:S04]  /*135c0*/  STS.128 [R122.X4+0x210], R28 ;  /* 0x0002101c7a007388 */ /* 0x000fe80000004c00 */
[----:B------:R-:W-:Y:S04]  /*135d0*/  STS.128 [R122.X4+0x420], R24 ;  /* 0x000420187a007388 */ /* 0x000fe80000004c00 */
[----:B------:R-:W-:Y:S04]  /*135e0*/  STS.128 [R122.X4+0x630], R20 ;  /* 0x000630147a007388 */ /* 0x000fe80000004c00 */
[----:B------:R-:W-:Y:S06]  /*135f0*/  BAR.SYNC 0x0 ;  /* 0x0000000000007b1d */ /* 0x000fec0000000000 */
[----:B------:R-:W4:Y:S04]  /*13600*/  LDS.128 R24, [R45] ;  /* 0x000000002d187984 */ /* 0x000f280000000c00 */
[----:B------:R-:W4:Y:S01]  /*13610*/  LDS.128 R28, [R45+0x1080] ;  /* 0x001080002d1c7984 */ /* 0x000f220000000c00 */
[----:B------:R-:W-:-:S03]  /*13620*/  IADD3 R20, R44, 0x4b40, RZ ;  /* 0x00004b402c147810 */ /* 0x000fc60007ffe0ff */
[----:B-1----:R1:W-:Y:S01]  /*13630*/  @P3 STG.E.128 [R2.64], R48 ;  /* 0x0000003002003986 */ /* 0x0023e2000c101d0a */
[----:B------:R-:W-:Y:S02]  /*13640*/  ISETP.LT.AND P3, PT, R0, UR4, !P0 ;  /* 0x0000000400007c0c */ /* 0x000fe4000c761270 */
[----:B------:R-:W-:Y:S01]  /*13650*/  LOP3.LUT R0, R74, 0x38, RZ, 0xfc, !PT ;  /* 0x000000384a007812 */ /* 0x000fe200078efcff */
[----:B------:R-:W4:Y:S01]  /*13660*/  LDS.128 R32, [R45+0x2100] ;  /* 0x002100002d207984 */ /* 0x000f220000000c00 */
[----:B------:R-:W-:-:S03]  /*13670*/  IMAD.WIDE R20, R20, R41, c[0x0][0x170] ;  /* 0x00005c0014147625 */ /* 0x000fc600078e0229 */
[----:B--2---:R2:W-:Y:S01]  /*13680*/  @P2 STG.E.128 [R12.64], R52 ;  /* 0x000000340c002986 */ /* 0x0045e2000c101d0a */
[----:B------:R-:W-:Y:S02]  /*13690*/  ISETP.LT.AND P2, PT, R0, UR4, !P0 ;  /* 0x0000000400007c0c */ /* 0x000fe4000c741270 */
[----:B------:R-:W-:Y:S01]  /*136a0*/  LOP3.LUT R0, R74, 0x40, RZ, 0xfc, !PT ;  /* 0x000000404a007812 */ /* 0x000fe200078efcff */
[----:B---3--:R3:W-:Y:S03]  /*136b0*/  @P1 STG.E.128 [R14.64], R56 ;  /* 0x000000380e001986 */ /* 0x0087e6000c101d0a */
[----:B------:R-:W-:Y:S01]  /*136c0*/  ISETP.LT.AND P1, PT, R0, UR4, !P0 ;  /* 0x0000000400007c0c */ /* 0x000fe2000c721270 */
[----:B----4-:R4:W-:Y:S01]  /*136d0*/  @P6 STG.E.128 [R16.64], R60 ;  /* 0x0000003c10006986 */ /* 0x0109e2000c101d0a */
[----:B------:R-:W-:Y:S01]  /*136e0*/  ISETP.LT.AND P6, PT, R18, UR4, !P0 ;  /* 0x0000000412007c0c */ /* 0x000fe2000c7c1270 */
[----:B-1----:R-:W-:Y:S01]  /*136f0*/  IMAD.WIDE R2, R19, R41, c[0x0][0x170] ;  /* 0x00005c0013027625 */ /* 0x002fe200078e0229 */
[----:B------:R-:W-:-:S02]  /*13700*/  IADD3 R18, R44, 0x2040, RZ ;  /* 0x000020402c127810 */ /* 0x000fc40007ffe0ff */
[----:B------:R-:W-:Y:S02]  /*13710*/  LOP3.LUT R0, R74, 0x50, RZ, 0xfc, !PT ;  /* 0x000000504a007812 */ /* 0x000fe400078efcff */
[----:B------:R1:W-:Y:S01]  /*13720*/  @P5 STG.E.128 [R2.64], R64 ;  /* 0x0000004002005986 */ /* 0x0003e2000c101d0a */
[C---:B------:R-:W-:Y:S02]  /*13730*/  IADD3 R19, R44.reuse, 0x3060, RZ ;  /* 0x000030602c137810 */ /* 0x040fe40007ffe0ff */
[----:B--2---:R-:W-:Y:S02]  /*13740*/  IADD3 R12, R44, 0x1ae0, RZ ;  /* 0x00001ae02c0c7810 */ /* 0x004fe40007ffe0ff */
[----:B------:R-:W-:Y:S02]  /*13750*/  ISETP.LT.AND P5, PT, R0, UR4, !P0 ;  /* 0x0000000400007c0c */ /* 0x000fe4000c7a1270 */
[----:B---3--:R-:W-:Y:S01]  /*13760*/  IADD3 R14, R44, 0x25a0, RZ ;  /* 0x000025a02c0e7810 */ /* 0x008fe20007ffe0ff */
[----:B------:R-:W-:Y:S01]  /*13770*/  IMAD.WIDE R12, R12, R41, c[0x0][0x170] ;  /* 0x00005c000c0c7625 */ /* 0x000fe200078e0229 */
[----:B------:R-:W-:-:S02]  /*13780*/  LOP3.LUT R0, R74, 0x58, RZ, 0xfc, !PT ;  /* 0x000000584a007812 */ /* 0x000fc400078efcff */
[----:B----4-:R-:W-:Y:S01]  /*13790*/  LOP3.LUT R16, R74, 0x60, RZ, 0xfc, !PT ;  /* 0x000000604a107812 */ /* 0x010fe200078efcff */
[-C--:B------:R-:W-:Y:S01]  /*137a0*/  IMAD.WIDE R14, R14, R41.reuse, c[0x0][0x170] ;  /* 0x00005c000e0e7625 */ /* 0x080fe200078e0229 */
[----:B------:R-:W-:Y:S01]  /*137b0*/  IADD3 R17, R44, 0x2b00, RZ ;  /* 0x00002b002c117810 */ /* 0x000fe20007ffe0ff */
[----:B------:R2:W-:Y:S01]  /*137c0*/  @P4 STG.E.128 [R12.64], R68 ;  /* 0x000000440c004986 */ /* 0x0005e2000c101d0a */
[----:B------:R-:W-:Y:S02]  /*137d0*/  ISETP.LT.AND P4, PT, R0, UR4, !P0 ;  /* 0x0000000400007c0c */ /* 0x000fe4000c781270 */
[----:B------:R-:W-:Y:S01]  /*137e0*/  LOP3.LUT R0, R74, 0x68, RZ, 0xfc, !PT ;  /* 0x000000684a007812 */ /* 0x000fe200078efcff */
[----:B-1----:R-:W-:Y:S01]  /*137f0*/  IMAD.WIDE R2, R18, R41, c[0x0][0x170] ;  /* 0x00005c0012027625 */ /* 0x002fe200078e0229 */
[C---:B------:R-:W-:Y:S02]  /*13800*/  LOP3.LUT R18, R74.reuse, 0x70, RZ, 0xfc, !PT ;  /* 0x000000704a127812 */ /* 0x040fe400078efcff */
[----:B------:R-:W-:-:S02]  /*13810*/  LOP3.LUT R74, R74, 0x78, RZ, 0xfc, !PT ;  /* 0x000000784a4a7812 */ /* 0x000fc400078efcff */
[----:B------:R1:W-:Y:S01]  /*13820*/  @P3 STG.E.128 [R2.64], R88 ;  /* 0x0000005802003986 */ /* 0x0003e2000c101d0a */
[----:B------:R-:W-:Y:S01]  /*13830*/  ISETP.LT.AND P3, PT, R16, UR4, !P0 ;  /* 0x0000000410007c0c */ /* 0x000fe2000c761270 */
[-C--:B------:R-:W-:Y:S02]  /*13840*/  IMAD.WIDE R16, R17, R41.reuse, c[0x0][0x170] ;  /* 0x00005c0011107625 */ /* 0x080fe400078e0229 */
[----:B------:R3:W-:Y:S01]  /*13850*/  @P2 STG.E.128 [R14.64], R100 ;  /* 0x000000640e002986 */ /* 0x0007e2000c101d0a */
[----:B------:R-:W-:Y:S02]  /*13860*/  ISETP.LT.AND P2, PT, R0, UR4, !P0 ;  /* 0x0000000400007c0c */ /* 0x000fe4000c741270 */
[----:B------:R-:W-:Y:S01]  /*13870*/  IADD3 R0, R44, 0x4080, RZ ;  /* 0x000040802c007810 */ /* 0x000fe20007ffe0ff */
[----:B------:R4:W-:Y:S01]  /*13880*/  @P1 STG.E.128 [R16.64], R84 ;  /* 0x0000005410001986 */ /* 0x0009e2000c101d0a */
[----:B------:R-:W-:Y:S01]  /*13890*/  ISETP.LT.AND P1, PT, R18, UR4, !P0 ;  /* 0x0000000412007c0c */ /* 0x000fe2000c721270 */
[----:B--2---:R-:W-:Y:S01]  /*138a0*/  IMAD.WIDE R12, R19, R41, c[0x0][0x170] ;  /* 0x00005c00130c7625 */ /* 0x004fe200078e0229 */
[----:B------:R-:W-:-:S02]  /*138b0*/  ISETP.LT.AND P0, PT, R74, UR4, !P0 ;  /* 0x000000044a007c0c */ /* 0x000fc4000c701270 */
[C---:B------:R-:W-:Y:S02]  /*138c0*/  IADD3 R18, R44.reuse, 0x45e0, RZ ;  /* 0x000045e02c127810 */ /* 0x040fe40007ffe0ff */
[----:B------:R2:W-:Y:S01]  /*138d0*/  @P6 STG.E.128 [R12.64], R92 ;  /* 0x0000005c0c006986 */ /* 0x0005e2000c101d0a */
[----:B-1----:R-:W-:Y:S02]  /*138e0*/  IADD3 R2, R44, 0x35c0, RZ ;  /* 0x000035c02c027810 */ /* 0x002fe40007ffe0ff */
[----:B------:R-:W-:Y:S01]  /*138f0*/  IMAD.WIDE R18, R18, R41, c[0x0][0x170] ;  /* 0x00005c0012127625 */ /* 0x000fe200078e0229 */
[----:B---3--:R-:W-:-:S03]  /*13900*/  IADD3 R14, R44, 0x3b20, RZ ;  /* 0x00003b202c0e7810 */ /* 0x008fc60007ffe0ff */
[----:B------:R-:W-:-:S04]  /*13910*/  IMAD.WIDE R2, R2, R41, c[0x0][0x170] ;  /* 0x00005c0002027625 */ /* 0x000fc800078e0229 */
[-C--:B------:R-:W-:Y:S01]  /*13920*/  IMAD.WIDE R14, R14, R41.reuse, c[0x0][0x170] ;  /* 0x00005c000e0e7625 */ /* 0x080fe200078e0229 */
[----:B------:R2:W-:Y:S03]  /*13930*/  @P5 STG.E.128 [R2.64], R4 ;  /* 0x0000000402005986 */ /* 0x0005e6000c101d0a */
[----:B----4-:R-:W-:Y:S01]  /*13940*/  IMAD.WIDE R16, R0, R41, c[0x0][0x170] ;  /* 0x00005c0000107625 */ /* 0x010fe200078e0229 */
[----:B------:R2:W-:Y:S04]  /*13950*/  @P4 STG.E.128 [R14.64], R8 ;  /* 0x000000080e004986 */ /* 0x0005e8000c101d0a */
[----:B------:R2:W-:Y:S04]  /*13960*/  @P3 STG.E.128 [R16.64], R24 ;  /* 0x0000001810003986 */ /* 0x0005e8000c101d0a */
[----:B------:R2:W-:Y:S04]  /*13970*/  @P2 STG.E.128 [R18.64], R28 ;  /* 0x0000001c12002986 */ /* 0x0005e8000c101d0a */
[----:B------:R2:W-:Y:S01]  /*13980*/  @P1 STG.E.128 [R20.64], R32 ;  /* 0x0000002014001986 */ /* 0x0005e2000c101d0a */
[----:B------:R-:W-:Y:S05]  /*13990*/  @!P0 EXIT ;  /* 0x000000000000894d */ /* 0x000fea0003800000 */
[----:B--2---:R-:W1:Y:S01]  /*139a0*/  LDS.128 R4, [R45+0x3180] ;  /* 0x003180002d047984 */ /* 0x004e620000000c00 */
[----:B------:R-:W-:-:S05]  /*139b0*/  IADD3 R2, R44, 0x50a0, RZ ;  /* 0x000050a02c027810 */ /* 0x000fca0007ffe0ff */
[----:B------:R-:W-:-:S05]  /*139c0*/  IMAD.WIDE R2, R2, R41, c[0x0][0x170] ;  /* 0x00005c0002027625 */ /* 0x000fca00078e0229 */
[----:B-1----:R-:W-:Y:S01]  /*139d0*/  STG.E.128 [R2.64], R4 ;  /* 0x0000000402007986 */ /* 0x002fe2000c101d0a */
[----:B------:R-:W-:Y:S05]  /*139e0*/  EXIT ;  /* 0x000000000000794d */ /* 0x000fea0003800000 */
.L_x_2:
[----:B------:R-:W-:-:S00]  /*139f0*/  BRA `(.L_x_2) ;  /* 0xfffffff000007947 */ /* 0x000fc0000383ffff */
[----:B------:R-:W-:-:S00]  /*13a00*/  NOP ;  /* 0x0000000000007918 */ /* 0x000fc00000000000 */
[----:B------:R-:W-:-:S00]  /*13a10*/  NOP ;  /* 0x0000000000007918 */ /* 0x000fc00000000000 */
[----:B------:R-:W-:-:S00]  /*13a20*/  NOP ;  /* 0x0000000000007918 */ /* 0x000fc00000000000 */
[----:B------:R-:W-:-:S00]  /*13a30*/  NOP ;  /* 0x0000000000007918 */ /* 0x000fc00000000000 */
[----:B------:R-:W-:-:S00]  /*13a40*/  NOP ;  /* 0x0000000000007918 */ /* 0x000fc00000000000 */
[----:B------:R-:W-:-:S00]  /*13a50*/  NOP ;  /* 0x0000000000007918 */ /* 0x000fc00000000000 */
[----:B------:R-:W-:-:S00]  /*13a60*/  NOP ;  /* 0x0000000000007918 */ /* 0x000fc00000000000 */
[----:B------:R-:W-:-:S00]  /*13a70*/  NOP ;  /* 0x0000000000007918 */ /* 0x000fc00000000000 */
.L_x_3:


//--------------------- .nv.shared.triton_mm      --------------------------
	.section	.nv.shared.triton_mm,"aw",@nobits
	.align	16
